//
// Generated by NVIDIA NVVM Compiler
//
// Compiler Build ID: CL-36424714
// Cuda compilation tools, release 13.0, V13.0.88
// Based on NVVM 20.0.0
//

.version 9.0
.target sm_100
.address_size 64

	// .globl	_Z15matrix_identityPfi
// _ZZ16matrix_transposeILi16ELi2EEvPKfPfiiE3A_s has been demoted
// _ZZ15matrix_multiplyILi16ELi2EEvPKfS1_PfiiiE3A_s has been demoted
// _ZZ15matrix_multiplyILi16ELi2EEvPKfS1_PfiiiE3B_s has been demoted
.extern .shared .align 16 .b8 sdata[];

.visible .entry _Z15matrix_identityPfi(
	.param .u64 .ptr .align 1 _Z15matrix_identityPfi_param_0,
	.param .u32 _Z15matrix_identityPfi_param_1
)
{
	.reg .pred 	%p<3>;
	.reg .b32 	%r<12>;
	.reg .b32 	%f<2>;
	.reg .b64 	%rd<5>;

	ld.param.u64 	%rd1, [_Z15matrix_identityPfi_param_0];
	ld.param.u32 	%r3, [_Z15matrix_identityPfi_param_1];
	mov.u32 	%r4, %ctaid.y;
	mov.u32 	%r5, %ntid.y;
	mov.u32 	%r6, %tid.y;
	mad.lo.s32 	%r1, %r4, %r5, %r6;
	mov.u32 	%r7, %ctaid.x;
	mov.u32 	%r8, %ntid.x;
	mov.u32 	%r9, %tid.x;
	mad.lo.s32 	%r2, %r7, %r8, %r9;
	max.s32 	%r10, %r1, %r2;
	setp.ge.s32 	%p1, %r10, %r3;
	@%p1 bra 	$L__BB0_2;
	cvta.to.global.u64 	%rd2, %rd1;
	setp.eq.s32 	%p2, %r1, %r2;
	selp.f32 	%f1, 0f3F800000, 0f00000000, %p2;
	mad.lo.s32 	%r11, %r3, %r1, %r2;
	mul.wide.s32 	%rd3, %r11, 4;
	add.s64 	%rd4, %rd2, %rd3;
	st.global.f32 	[%rd4], %f1;
$L__BB0_2:
	ret;

}
	// .globl	_Z15pivot_normalizePfS_ii
.visible .entry _Z15pivot_normalizePfS_ii(
	.param .u64 .ptr .align 1 _Z15pivot_normalizePfS_ii_param_0,
	.param .u64 .ptr .align 1 _Z15pivot_normalizePfS_ii_param_1,
	.param .u32 _Z15pivot_normalizePfS_ii_param_2,
	.param .u32 _Z15pivot_normalizePfS_ii_param_3
)
{
	.reg .pred 	%p<4>;
	.reg .b32 	%r<15>;
	.reg .b32 	%f<6>;
	.reg .b64 	%rd<10>;

	ld.param.u64 	%rd3, [_Z15pivot_normalizePfS_ii_param_0];
	ld.param.u64 	%rd2, [_Z15pivot_normalizePfS_ii_param_1];
	ld.param.u32 	%r5, [_Z15pivot_normalizePfS_ii_param_2];
	ld.param.u32 	%r6, [_Z15pivot_normalizePfS_ii_param_3];
	cvta.to.global.u64 	%rd1, %rd3;
	mov.u32 	%r8, %ctaid.x;
	mov.u32 	%r9, %ntid.x;
	mov.u32 	%r10, %tid.x;
	mad.lo.s32 	%r1, %r8, %r9, %r10;
	and.b32  	%r11, %r10, 31;
	setp.ne.s32 	%p1, %r11, 0;
	@%p1 bra 	$L__BB1_2;
	mad.lo.s32 	%r12, %r6, %r5, %r6;
	mul.wide.s32 	%rd4, %r12, 4;
	add.s64 	%rd5, %rd1, %rd4;
	ld.global.u32 	%r14, [%rd5];
$L__BB1_2:
	shfl.sync.idx.b32	%r4|%p2, %r14, 0, 31, -1;
	setp.ge.s32 	%p3, %r1, %r5;
	@%p3 bra 	$L__BB1_4;
	mov.b32 	%f1, %r4;
	mad.lo.s32 	%r13, %r6, %r5, %r1;
	mul.wide.s32 	%rd6, %r13, 4;
	add.s64 	%rd7, %rd1, %rd6;
	ld.global.f32 	%f2, [%rd7];
	div.rn.f32 	%f3, %f2, %f1;
	st.global.f32 	[%rd7], %f3;
	cvta.to.global.u64 	%rd8, %rd2;
	add.s64 	%rd9, %rd8, %rd6;
	ld.global.f32 	%f4, [%rd9];
	div.rn.f32 	%f5, %f4, %f1;
	st.global.f32 	[%rd9], %f5;
$L__BB1_4:
	ret;

}
	// .globl	_Z22pivot_column_eliminatePfS_ii
.visible .entry _Z22pivot_column_eliminatePfS_ii(
	.param .u64 .ptr .align 1 _Z22pivot_column_eliminatePfS_ii_param_0,
	.param .u64 .ptr .align 1 _Z22pivot_column_eliminatePfS_ii_param_1,
	.param .u32 _Z22pivot_column_eliminatePfS_ii_param_2,
	.param .u32 _Z22pivot_column_eliminatePfS_ii_param_3
)
{
	.reg .pred 	%p<9>;
	.reg .b32 	%r<26>;
	.reg .b32 	%f<22>;
	.reg .b64 	%rd<14>;

	ld.param.u64 	%rd3, [_Z22pivot_column_eliminatePfS_ii_param_0];
	ld.param.u64 	%rd4, [_Z22pivot_column_eliminatePfS_ii_param_1];
	ld.param.u32 	%r10, [_Z22pivot_column_eliminatePfS_ii_param_2];
	ld.param.u32 	%r11, [_Z22pivot_column_eliminatePfS_ii_param_3];
	cvta.to.global.u64 	%rd1, %rd4;
	cvta.to.global.u64 	%rd2, %rd3;
	mov.u32 	%r1, %ntid.y;
	mov.u32 	%r2, %ntid.x;
	mov.u32 	%r12, %ctaid.y;
	mov.u32 	%r3, %tid.y;
	mad.lo.s32 	%r4, %r12, %r1, %r3;
	mov.u32 	%r13, %ctaid.x;
	mov.u32 	%r5, %tid.x;
	mad.lo.s32 	%r6, %r13, %r2, %r5;
	setp.ne.s32 	%p1, %r5, 0;
	shl.b32 	%r14, %r3, 2;
	mov.u32 	%r15, sdata;
	add.s32 	%r7, %r15, %r14;
	@%p1 bra 	$L__BB2_4;
	setp.ge.s32 	%p2, %r4, %r10;
	mov.f32 	%f19, 0f00000000;
	@%p2 bra 	$L__BB2_3;
	mad.lo.s32 	%r16, %r10, %r4, %r11;
	mul.wide.s32 	%rd5, %r16, 4;
	add.s64 	%rd6, %rd2, %rd5;
	ld.global.f32 	%f19, [%rd6];
$L__BB2_3:
	st.shared.f32 	[%r7], %f19;
$L__BB2_4:
	setp.ne.s32 	%p3, %r3, 0;
	shl.b32 	%r17, %r1, 2;
	add.s32 	%r19, %r15, %r17;
	shl.b32 	%r20, %r5, 2;
	add.s32 	%r8, %r19, %r20;
	shl.b32 	%r21, %r2, 2;
	add.s32 	%r9, %r8, %r21;
	@%p3 bra 	$L__BB2_10;
	setp.ge.s32 	%p4, %r6, %r10;
	mov.f32 	%f20, 0f00000000;
	@%p4 bra 	$L__BB2_7;
	mad.lo.s32 	%r22, %r11, %r10, %r6;
	mul.wide.s32 	%rd7, %r22, 4;
	add.s64 	%rd8, %rd2, %rd7;
	ld.global.f32 	%f20, [%rd8];
$L__BB2_7:
	setp.ge.s32 	%p5, %r6, %r10;
	st.shared.f32 	[%r8], %f20;
	mov.f32 	%f21, 0f00000000;
	@%p5 bra 	$L__BB2_9;
	mad.lo.s32 	%r23, %r11, %r10, %r6;
	mul.wide.s32 	%rd9, %r23, 4;
	add.s64 	%rd10, %rd1, %rd9;
	ld.global.f32 	%f21, [%rd10];
$L__BB2_9:
	st.shared.f32 	[%r9], %f21;
$L__BB2_10:
	bar.sync 	0;
	max.s32 	%r24, %r4, %r6;
	setp.ge.s32 	%p6, %r24, %r10;
	setp.eq.s32 	%p7, %r4, %r11;
	or.pred  	%p8, %p6, %p7;
	@%p8 bra 	$L__BB2_12;
	ld.shared.f32 	%f10, [%r7];
	ld.shared.f32 	%f11, [%r8];
	mul.f32 	%f12, %f10, %f11;
	mad.lo.s32 	%r25, %r10, %r4, %r6;
	mul.wide.s32 	%rd11, %r25, 4;
	add.s64 	%rd12, %rd2, %rd11;
	ld.global.f32 	%f13, [%rd12];
	sub.f32 	%f14, %f13, %f12;
	st.global.f32 	[%rd12], %f14;
	ld.shared.f32 	%f15, [%r9];
	mul.f32 	%f16, %f10, %f15;
	add.s64 	%rd13, %rd1, %rd11;
	ld.global.f32 	%f17, [%rd13];
	sub.f32 	%f18, %f17, %f16;
	st.global.f32 	[%rd13], %f18;
$L__BB2_12:
	ret;

}
	// .globl	_Z16matrix_transposeILi16ELi2EEvPKfPfii
.visible .entry _Z16matrix_transposeILi16ELi2EEvPKfPfii(
	.param .u64 .ptr .align 1 _Z16matrix_transposeILi16ELi2EEvPKfPfii_param_0,
	.param .u64 .ptr .align 1 _Z16matrix_transposeILi16ELi2EEvPKfPfii_param_1,
	.param .u32 _Z16matrix_transposeILi16ELi2EEvPKfPfii_param_2,
	.param .u32 _Z16matrix_transposeILi16ELi2EEvPKfPfii_param_3
)
{
	.reg .pred 	%p<13>;
	.reg .b32 	%r<27>;
	.reg .b32 	%f<5>;
	.reg .b64 	%rd<9>;
	// demoted variable
	.shared .align 4 .b8 _ZZ16matrix_transposeILi16ELi2EEvPKfPfiiE3A_s[1088];
	ld.param.u64 	%rd4, [_Z16matrix_transposeILi16ELi2EEvPKfPfii_param_0];
	ld.param.u64 	%rd3, [_Z16matrix_transposeILi16ELi2EEvPKfPfii_param_1];
	ld.param.u32 	%r12, [_Z16matrix_transposeILi16ELi2EEvPKfPfii_param_2];
	ld.param.u32 	%r13, [_Z16matrix_transposeILi16ELi2EEvPKfPfii_param_3];
	cvta.to.global.u64 	%rd5, %rd4;
	mov.u32 	%r14, %ctaid.y;
	shl.b32 	%r1, %r14, 4;
	mov.u32 	%r2, %tid.y;
	add.s32 	%r3, %r1, %r2;
	mov.u32 	%r15, %ctaid.x;
	shl.b32 	%r4, %r15, 4;
	mov.u32 	%r5, %tid.x;
	add.s32 	%r6, %r4, %r5;
	setp.ge.s32 	%p1, %r3, %r12;
	mov.u32 	%r16, _ZZ16matrix_transposeILi16ELi2EEvPKfPfiiE3A_s;
	mad.lo.s32 	%r7, %r2, 68, %r16;
	mad.lo.s32 	%r17, %r13, %r3, %r6;
	setp.ge.s32 	%p2, %r6, %r13;
	mul.wide.s32 	%rd6, %r17, 4;
	add.s64 	%rd1, %rd5, %rd6;
	shl.b32 	%r18, %r5, 2;
	add.s32 	%r8, %r7, %r18;
	or.pred  	%p3, %p1, %p2;
	@%p3 bra 	$L__BB3_2;
	ld.global.f32 	%f1, [%rd1];
	st.shared.f32 	[%r8], %f1;
	bra.uni 	$L__BB3_3;
$L__BB3_2:
	mov.b32 	%r19, 0;
	st.shared.u32 	[%r8], %r19;
$L__BB3_3:
	setp.lt.s32 	%p4, %r3, %r12;
	add.s32 	%r20, %r6, 8;
	setp.lt.s32 	%p5, %r20, %r13;
	and.pred  	%p6, %p4, %p5;
	@%p6 bra 	$L__BB3_5;
	mov.b32 	%r21, 0;
	st.shared.u32 	[%r8+32], %r21;
	bra.uni 	$L__BB3_6;
$L__BB3_5:
	ld.global.f32 	%f2, [%rd1+32];
	st.shared.f32 	[%r8+32], %f2;
$L__BB3_6:
	bar.sync 	0;
	add.s32 	%r9, %r4, %r2;
	add.s32 	%r22, %r1, %r5;
	setp.ge.s32 	%p7, %r9, %r13;
	shl.b32 	%r23, %r2, 6;
	sub.s32 	%r24, %r7, %r23;
	mad.lo.s32 	%r25, %r12, %r9, %r22;
	setp.ge.s32 	%p8, %r22, %r12;
	mad.lo.s32 	%r11, %r5, 68, %r24;
	cvta.to.global.u64 	%rd7, %rd3;
	mul.wide.s32 	%rd8, %r25, 4;
	add.s64 	%rd2, %rd7, %rd8;
	or.pred  	%p9, %p7, %p8;
	@%p9 bra 	$L__BB3_8;
	ld.shared.f32 	%f3, [%r11];
	st.global.f32 	[%rd2], %f3;
$L__BB3_8:
	setp.ge.s32 	%p10, %r9, %r13;
	add.s32 	%r26, %r22, 8;
	setp.ge.s32 	%p11, %r26, %r12;
	or.pred  	%p12, %p10, %p11;
	@%p12 bra 	$L__BB3_10;
	ld.shared.f32 	%f4, [%r11+544];
	st.global.f32 	[%rd2+32], %f4;
$L__BB3_10:
	ret;

}
	// .globl	_Z15matrix_multiplyILi16ELi2EEvPKfS1_Pfiii
.visible .entry _Z15matrix_multiplyILi16ELi2EEvPKfS1_Pfiii(
	.param .u64 .ptr .align 1 _Z15matrix_multiplyILi16ELi2EEvPKfS1_Pfiii_param_0,
	.param .u64 .ptr .align 1 _Z15matrix_multiplyILi16ELi2EEvPKfS1_Pfiii_param_1,
	.param .u64 .ptr .align 1 _Z15matrix_multiplyILi16ELi2EEvPKfS1_Pfiii_param_2,
	.param .u32 _Z15matrix_multiplyILi16ELi2EEvPKfS1_Pfiii_param_3,
	.param .u32 _Z15matrix_multiplyILi16ELi2EEvPKfS1_Pfiii_param_4,
	.param .u32 _Z15matrix_multiplyILi16ELi2EEvPKfS1_Pfiii_param_5
)
{
	.reg .pred 	%p<39>;
	.reg .b32 	%r<89>;
	.reg .b32 	%f<161>;
	.reg .b64 	%rd<56>;
	// demoted variable
	.shared .align 4 .b8 _ZZ15matrix_multiplyILi16ELi2EEvPKfS1_PfiiiE3A_s[1024];
	// demoted variable
	.shared .align 4 .b8 _ZZ15matrix_multiplyILi16ELi2EEvPKfS1_PfiiiE3B_s[1024];
	ld.param.u64 	%rd7, [_Z15matrix_multiplyILi16ELi2EEvPKfS1_Pfiii_param_0];
	ld.param.u64 	%rd9, [_Z15matrix_multiplyILi16ELi2EEvPKfS1_Pfiii_param_1];
	ld.param.u32 	%r43, [_Z15matrix_multiplyILi16ELi2EEvPKfS1_Pfiii_param_3];
	ld.param.u32 	%r44, [_Z15matrix_multiplyILi16ELi2EEvPKfS1_Pfiii_param_4];
	ld.param.u32 	%r45, [_Z15matrix_multiplyILi16ELi2EEvPKfS1_Pfiii_param_5];
	cvta.to.global.u64 	%rd1, %rd7;
	cvta.to.global.u64 	%rd2, %rd9;
	mov.u32 	%r1, %tid.x;
	mov.u32 	%r2, %tid.y;
	mov.u32 	%r46, %ctaid.y;
	shl.b32 	%r47, %r46, 4;
	shl.b32 	%r3, %r2, 1;
	add.s32 	%r4, %r47, %r3;
	mov.u32 	%r48, %ctaid.x;
	shl.b32 	%r5, %r48, 4;
	shl.b32 	%r6, %r1, 1;
	add.s32 	%r7, %r5, %r6;
	setp.lt.s32 	%p1, %r45, 1;
	mov.f32 	%f157, 0f00000000;
	mov.f32 	%f158, %f157;
	mov.f32 	%f159, %f157;
	mov.f32 	%f160, %f157;
	@%p1 bra 	$L__BB4_25;
	shl.b32 	%r50, %r3, 6;
	mov.u32 	%r51, _ZZ15matrix_multiplyILi16ELi2EEvPKfS1_PfiiiE3A_s;
	add.s32 	%r52, %r51, %r50;
	add.s32 	%r8, %r52, 60;
	shl.b32 	%r53, %r6, 2;
	add.s32 	%r54, %r8, %r53;
	mul.lo.s32 	%r55, %r4, %r45;
	add.s32 	%r9, %r54, -60;
	add.s32 	%r56, %r55, %r45;
	mov.u32 	%r57, _ZZ15matrix_multiplyILi16ELi2EEvPKfS1_PfiiiE3B_s;
	add.s32 	%r58, %r57, %r50;
	add.s32 	%r10, %r58, %r53;
	add.s32 	%r88, %r55, %r6;
	mul.wide.u32 	%rd10, %r1, 8;
	mul.wide.u32 	%rd11, %r56, 4;
	add.s64 	%rd12, %rd10, %rd11;
	add.s64 	%rd13, %rd12, %rd1;
	add.s64 	%rd55, %rd13, 4;
	add.s32 	%r87, %r56, %r6;
	add.s32 	%r86, %r6, 1;
	add.s32 	%r85, %r3, 1;
	mad.lo.s32 	%r83, %r44, %r3, %r44;
	add.s32 	%r59, %r83, %r5;
	add.s32 	%r84, %r59, %r6;
	mul.lo.s32 	%r60, %r2, %r44;
	shl.b32 	%r82, %r60, 1;
	add.s32 	%r61, %r82, %r5;
	add.s32 	%r81, %r61, %r6;
	mov.f32 	%f157, 0f00000000;
	mov.b32 	%r80, 1;
	cvt.s64.s32 	%rd26, %r7;
$L__BB4_2:
	setp.ge.s32 	%p2, %r4, %r43;
	add.s32 	%r28, %r86, -1;
	setp.ge.s32 	%p3, %r28, %r45;
	mov.f32 	%f155, 0f00000000;
	or.pred  	%p4, %p2, %p3;
	@%p4 bra 	$L__BB4_4;
	ld.param.u64 	%rd51, [_Z15matrix_multiplyILi16ELi2EEvPKfS1_Pfiii_param_0];
	cvta.to.global.u64 	%rd14, %rd51;
	mul.wide.u32 	%rd15, %r88, 4;
	add.s64 	%rd16, %rd14, %rd15;
	ld.global.f32 	%f155, [%rd16];
$L__BB4_4:
	setp.lt.s32 	%p5, %r4, %r43;
	st.shared.f32 	[%r9], %f155;
	setp.lt.s32 	%p6, %r86, %r45;
	and.pred  	%p7, %p5, %p6;
	@%p7 bra 	$L__BB4_6;
	mov.b32 	%r62, 0;
	st.shared.u32 	[%r9+4], %r62;
	bra.uni 	$L__BB4_7;
$L__BB4_6:
	ld.param.u64 	%rd52, [_Z15matrix_multiplyILi16ELi2EEvPKfS1_Pfiii_param_0];
	cvta.to.global.u64 	%rd17, %rd52;
	mul.wide.u32 	%rd18, %r88, 4;
	add.s64 	%rd19, %rd17, %rd18;
	ld.global.f32 	%f20, [%rd19+4];
	st.shared.f32 	[%r9+4], %f20;
$L__BB4_7:
	setp.lt.s32 	%p8, %r28, %r45;
	add.s32 	%r63, %r4, 1;
	setp.lt.s32 	%p9, %r63, %r43;
	and.pred  	%p10, %p9, %p8;
	@%p10 bra 	$L__BB4_9;
	mov.b32 	%r64, 0;
	st.shared.u32 	[%r9+64], %r64;
	bra.uni 	$L__BB4_10;
$L__BB4_9:
	ld.param.u64 	%rd53, [_Z15matrix_multiplyILi16ELi2EEvPKfS1_Pfiii_param_0];
	cvta.to.global.u64 	%rd20, %rd53;
	mul.wide.u32 	%rd21, %r87, 4;
	add.s64 	%rd22, %rd20, %rd21;
	ld.global.f32 	%f21, [%rd22];
	st.shared.f32 	[%r9+64], %f21;
$L__BB4_10:
	add.s32 	%r65, %r4, 1;
	setp.lt.s32 	%p12, %r65, %r43;
	and.pred  	%p13, %p12, %p6;
	@%p13 bra 	$L__BB4_12;
	mov.b32 	%r66, 0;
	st.shared.u32 	[%r9+68], %r66;
	bra.uni 	$L__BB4_13;
$L__BB4_12:
	ld.global.f32 	%f22, [%rd55];
	st.shared.f32 	[%r9+68], %f22;
$L__BB4_13:
	setp.ge.s32 	%p14, %r7, %r44;
	add.s32 	%r29, %r85, -1;
	setp.ge.s32 	%p15, %r29, %r45;
	mov.f32 	%f156, 0f00000000;
	or.pred  	%p16, %p15, %p14;
	@%p16 bra 	$L__BB4_15;
	mul.wide.s32 	%rd23, %r81, 4;
	add.s64 	%rd24, %rd2, %rd23;
	ld.global.f32 	%f156, [%rd24];
$L__BB4_15:
	setp.lt.s32 	%p17, %r29, %r45;
	add.s32 	%r67, %r7, 1;
	setp.lt.s32 	%p18, %r67, %r44;
	st.shared.f32 	[%r10], %f156;
	and.pred  	%p19, %p17, %p18;
	@%p19 bra 	$L__BB4_17;
	mov.b32 	%r68, 0;
	st.shared.u32 	[%r10+4], %r68;
	bra.uni 	$L__BB4_18;
$L__BB4_17:
	cvt.s64.s32 	%rd25, %r82;
	add.s64 	%rd27, %rd26, %rd25;
	shl.b64 	%rd28, %rd27, 2;
	add.s64 	%rd29, %rd2, %rd28;
	ld.global.f32 	%f24, [%rd29+4];
	st.shared.f32 	[%r10+4], %f24;
$L__BB4_18:
	setp.lt.s32 	%p20, %r7, %r44;
	setp.lt.s32 	%p21, %r85, %r45;
	and.pred  	%p22, %p21, %p20;
	@%p22 bra 	$L__BB4_20;
	mov.b32 	%r69, 0;
	st.shared.u32 	[%r10+64], %r69;
	bra.uni 	$L__BB4_21;
$L__BB4_20:
	mul.wide.s32 	%rd30, %r84, 4;
	add.s64 	%rd31, %rd2, %rd30;
	ld.global.f32 	%f25, [%rd31];
	st.shared.f32 	[%r10+64], %f25;
$L__BB4_21:
	and.pred  	%p25, %p21, %p18;
	@%p25 bra 	$L__BB4_23;
	mov.b32 	%r71, 0;
	st.shared.u32 	[%r10+68], %r71;
	bra.uni 	$L__BB4_24;
$L__BB4_23:
	cvt.s64.s32 	%rd32, %r83;
	add.s64 	%rd34, %rd26, %rd32;
	shl.b64 	%rd35, %rd34, 2;
	add.s64 	%rd36, %rd2, %rd35;
	ld.global.f32 	%f26, [%rd36+4];
	st.shared.f32 	[%r10+68], %f26;
$L__BB4_24:
	bar.sync 	0;
	ld.shared.f32 	%f27, [%r8+-60];
	mov.u32 	%r72, %tid.x;
	shl.b32 	%r73, %r72, 3;
	mov.u32 	%r74, _ZZ15matrix_multiplyILi16ELi2EEvPKfS1_PfiiiE3B_s;
	add.s32 	%r75, %r74, %r73;
	ld.shared.f32 	%f28, [%r75];
	fma.rn.f32 	%f29, %f27, %f28, %f160;
	ld.shared.f32 	%f30, [%r75+4];
	fma.rn.f32 	%f31, %f27, %f30, %f159;
	ld.shared.f32 	%f32, [%r8+4];
	fma.rn.f32 	%f33, %f32, %f28, %f158;
	fma.rn.f32 	%f34, %f32, %f30, %f157;
	ld.shared.f32 	%f35, [%r8+-56];
	ld.shared.f32 	%f36, [%r75+64];
	fma.rn.f32 	%f37, %f35, %f36, %f29;
	ld.shared.f32 	%f38, [%r75+68];
	fma.rn.f32 	%f39, %f35, %f38, %f31;
	ld.shared.f32 	%f40, [%r8+8];
	fma.rn.f32 	%f41, %f40, %f36, %f33;
	fma.rn.f32 	%f42, %f40, %f38, %f34;
	ld.shared.f32 	%f43, [%r8+-52];
	ld.shared.f32 	%f44, [%r75+128];
	fma.rn.f32 	%f45, %f43, %f44, %f37;
	ld.shared.f32 	%f46, [%r75+132];
	fma.rn.f32 	%f47, %f43, %f46, %f39;
	ld.shared.f32 	%f48, [%r8+12];
	fma.rn.f32 	%f49, %f48, %f44, %f41;
	fma.rn.f32 	%f50, %f48, %f46, %f42;
	ld.shared.f32 	%f51, [%r8+-48];
	ld.shared.f32 	%f52, [%r75+192];
	fma.rn.f32 	%f53, %f51, %f52, %f45;
	ld.shared.f32 	%f54, [%r75+196];
	fma.rn.f32 	%f55, %f51, %f54, %f47;
	ld.shared.f32 	%f56, [%r8+16];
	fma.rn.f32 	%f57, %f56, %f52, %f49;
	fma.rn.f32 	%f58, %f56, %f54, %f50;
	ld.shared.f32 	%f59, [%r8+-44];
	ld.shared.f32 	%f60, [%r75+256];
	fma.rn.f32 	%f61, %f59, %f60, %f53;
	ld.shared.f32 	%f62, [%r75+260];
	fma.rn.f32 	%f63, %f59, %f62, %f55;
	ld.shared.f32 	%f64, [%r8+20];
	fma.rn.f32 	%f65, %f64, %f60, %f57;
	fma.rn.f32 	%f66, %f64, %f62, %f58;
	ld.shared.f32 	%f67, [%r8+-40];
	ld.shared.f32 	%f68, [%r75+320];
	fma.rn.f32 	%f69, %f67, %f68, %f61;
	ld.shared.f32 	%f70, [%r75+324];
	fma.rn.f32 	%f71, %f67, %f70, %f63;
	ld.shared.f32 	%f72, [%r8+24];
	fma.rn.f32 	%f73, %f72, %f68, %f65;
	fma.rn.f32 	%f74, %f72, %f70, %f66;
	ld.shared.f32 	%f75, [%r8+-36];
	ld.shared.f32 	%f76, [%r75+384];
	fma.rn.f32 	%f77, %f75, %f76, %f69;
	ld.shared.f32 	%f78, [%r75+388];
	fma.rn.f32 	%f79, %f75, %f78, %f71;
	ld.shared.f32 	%f80, [%r8+28];
	fma.rn.f32 	%f81, %f80, %f76, %f73;
	fma.rn.f32 	%f82, %f80, %f78, %f74;
	ld.shared.f32 	%f83, [%r8+-32];
	ld.shared.f32 	%f84, [%r75+448];
	fma.rn.f32 	%f85, %f83, %f84, %f77;
	ld.shared.f32 	%f86, [%r75+452];
	fma.rn.f32 	%f87, %f83, %f86, %f79;
	ld.shared.f32 	%f88, [%r8+32];
	fma.rn.f32 	%f89, %f88, %f84, %f81;
	fma.rn.f32 	%f90, %f88, %f86, %f82;
	ld.shared.f32 	%f91, [%r8+-28];
	ld.shared.f32 	%f92, [%r75+512];
	fma.rn.f32 	%f93, %f91, %f92, %f85;
	ld.shared.f32 	%f94, [%r75+516];
	fma.rn.f32 	%f95, %f91, %f94, %f87;
	ld.shared.f32 	%f96, [%r8+36];
	fma.rn.f32 	%f97, %f96, %f92, %f89;
	fma.rn.f32 	%f98, %f96, %f94, %f90;
	ld.shared.f32 	%f99, [%r8+-24];
	ld.shared.f32 	%f100, [%r75+576];
	fma.rn.f32 	%f101, %f99, %f100, %f93;
	ld.shared.f32 	%f102, [%r75+580];
	fma.rn.f32 	%f103, %f99, %f102, %f95;
	ld.shared.f32 	%f104, [%r8+40];
	fma.rn.f32 	%f105, %f104, %f100, %f97;
	fma.rn.f32 	%f106, %f104, %f102, %f98;
	ld.shared.f32 	%f107, [%r8+-20];
	ld.shared.f32 	%f108, [%r75+640];
	fma.rn.f32 	%f109, %f107, %f108, %f101;
	ld.shared.f32 	%f110, [%r75+644];
	fma.rn.f32 	%f111, %f107, %f110, %f103;
	ld.shared.f32 	%f112, [%r8+44];
	fma.rn.f32 	%f113, %f112, %f108, %f105;
	fma.rn.f32 	%f114, %f112, %f110, %f106;
	ld.shared.f32 	%f115, [%r8+-16];
	ld.shared.f32 	%f116, [%r75+704];
	fma.rn.f32 	%f117, %f115, %f116, %f109;
	ld.shared.f32 	%f118, [%r75+708];
	fma.rn.f32 	%f119, %f115, %f118, %f111;
	ld.shared.f32 	%f120, [%r8+48];
	fma.rn.f32 	%f121, %f120, %f116, %f113;
	fma.rn.f32 	%f122, %f120, %f118, %f114;
	ld.shared.f32 	%f123, [%r8+-12];
	ld.shared.f32 	%f124, [%r75+768];
	fma.rn.f32 	%f125, %f123, %f124, %f117;
	ld.shared.f32 	%f126, [%r75+772];
	fma.rn.f32 	%f127, %f123, %f126, %f119;
	ld.shared.f32 	%f128, [%r8+52];
	fma.rn.f32 	%f129, %f128, %f124, %f121;
	fma.rn.f32 	%f130, %f128, %f126, %f122;
	ld.shared.f32 	%f131, [%r8+-8];
	ld.shared.f32 	%f132, [%r75+832];
	fma.rn.f32 	%f133, %f131, %f132, %f125;
	ld.shared.f32 	%f134, [%r75+836];
	fma.rn.f32 	%f135, %f131, %f134, %f127;
	ld.shared.f32 	%f136, [%r8+56];
	fma.rn.f32 	%f137, %f136, %f132, %f129;
	fma.rn.f32 	%f138, %f136, %f134, %f130;
	ld.shared.f32 	%f139, [%r8+-4];
	ld.shared.f32 	%f140, [%r75+896];
	fma.rn.f32 	%f141, %f139, %f140, %f133;
	ld.shared.f32 	%f142, [%r75+900];
	fma.rn.f32 	%f143, %f139, %f142, %f135;
	ld.shared.f32 	%f144, [%r8+60];
	fma.rn.f32 	%f145, %f144, %f140, %f137;
	fma.rn.f32 	%f146, %f144, %f142, %f138;
	ld.shared.f32 	%f147, [%r8];
	ld.shared.f32 	%f148, [%r75+960];
	fma.rn.f32 	%f160, %f147, %f148, %f141;
	ld.shared.f32 	%f149, [%r75+964];
	fma.rn.f32 	%f159, %f147, %f149, %f143;
	ld.shared.f32 	%f150, [%r8+64];
	fma.rn.f32 	%f158, %f150, %f148, %f145;
	fma.rn.f32 	%f157, %f150, %f149, %f146;
	add.s32 	%r88, %r88, 16;
	add.s64 	%rd55, %rd55, 64;
	add.s32 	%r87, %r87, 16;
	add.s32 	%r86, %r86, 16;
	add.s32 	%r85, %r85, 16;
	shl.b32 	%r76, %r44, 4;
	add.s32 	%r84, %r84, %r76;
	add.s32 	%r83, %r83, %r76;
	add.s32 	%r82, %r82, %r76;
	add.s32 	%r81, %r81, %r76;
	add.s32 	%r38, %r80, 16;
	add.s32 	%r77, %r80, 15;
	setp.lt.s32 	%p26, %r77, %r45;
	mov.u32 	%r80, %r38;
	@%p26 bra 	$L__BB4_2;
$L__BB4_25:
	ld.param.u64 	%rd54, [_Z15matrix_multiplyILi16ELi2EEvPKfS1_Pfiii_param_2];
	cvta.to.global.u64 	%rd6, %rd54;
	setp.ge.s32 	%p27, %r4, %r43;
	mul.lo.s32 	%r39, %r4, %r44;
	setp.ge.s32 	%p28, %r7, %r44;
	or.pred  	%p29, %p27, %p28;
	@%p29 bra 	$L__BB4_27;
	add.s32 	%r78, %r7, %r39;
	mul.wide.s32 	%rd37, %r78, 4;
	add.s64 	%rd38, %rd6, %rd37;
	st.global.f32 	[%rd38], %f160;
$L__BB4_27:
	setp.ge.s32 	%p30, %r4, %r43;
	add.s32 	%r40, %r7, 1;
	setp.ge.s32 	%p31, %r40, %r44;
	or.pred  	%p32, %p30, %p31;
	@%p32 bra 	$L__BB4_29;
	cvt.s64.s32 	%rd39, %r39;
	cvt.s64.s32 	%rd40, %r7;
	add.s64 	%rd41, %rd40, %rd39;
	shl.b64 	%rd42, %rd41, 2;
	add.s64 	%rd43, %rd6, %rd42;
	st.global.f32 	[%rd43+4], %f159;
$L__BB4_29:
	setp.ge.s32 	%p33, %r7, %r44;
	add.s32 	%r41, %r4, 1;
	setp.ge.s32 	%p34, %r41, %r43;
	add.s32 	%r42, %r39, %r44;
	or.pred  	%p35, %p34, %p33;
	@%p35 bra 	$L__BB4_31;
	add.s32 	%r79, %r7, %r42;
	mul.wide.s32 	%rd44, %r79, 4;
	add.s64 	%rd45, %rd6, %rd44;
	st.global.f32 	[%rd45], %f158;
$L__BB4_31:
	setp.ge.s32 	%p36, %r41, %r43;
	setp.ge.s32 	%p37, %r40, %r44;
	or.pred  	%p38, %p36, %p37;
	@%p38 bra 	$L__BB4_33;
	cvt.s64.s32 	%rd46, %r42;
	cvt.s64.s32 	%rd47, %r7;
	add.s64 	%rd48, %rd47, %rd46;
	shl.b64 	%rd49, %rd48, 2;
	add.s64 	%rd50, %rd6, %rd49;
	st.global.f32 	[%rd50+4], %f157;
$L__BB4_33:
	ret;

}


// ===== COMPILED SASS (sm_100) =====

	.target	sm_100

	.elftype	@"ET_EXEC"


//--------------------- .note.nv.tkinfo           --------------------------
	.section	.note.nv.tkinfo,"",@"SHT_NOTE"
	.sectionflags	@"SHF_NOTE_NV_TKINFO"
	.tkinfo
        /*0018*/ 	.word	0x00000002
        /*0030*/ 	.string	""
        /*0030*/ 	.string	"ptxas"
        /*0030*/ 	.string	"Cuda compilation tools, release 13.0, V13.0.88"
        /*0030*/ 	.string	"Build cuda_13.0.r13.0/compiler.36424714_0"
        /*0030*/ 	.string	"-arch sm_100 -m 64 "



//--------------------- .note.nv.cuinfo           --------------------------
	.section	.note.nv.cuinfo,"",@"SHT_NOTE"
	.sectionflags	@"SHF_NOTE_NV_CUINFO"
        /*0018*/ 	.short	0x0002
        /*001a*/ 	.short	0x0064
        /*001c*/ 	.short	0x0082
	.zero		2


//--------------------- .nv.info                  --------------------------
	.section	.nv.info,"",@"SHT_CUDA_INFO"
	.align	4


	//----- nvinfo : EIATTR_REGCOUNT
	.align		4
        /*0000*/ 	.byte	0x04, 0x2f
        /*0002*/ 	.short	(.L_1 - .L_0)
	.align		4
.L_0:
        /*0004*/ 	.word	index@(_Z15matrix_identityPfi)
        /*0008*/ 	.word	0x0000000a


	//----- nvinfo : EIATTR_FRAME_SIZE
	.align		4
.L_1:
        /*000c*/ 	.byte	0x04, 0x11
        /*000e*/ 	.short	(.L_3 - .L_2)
	.align		4
.L_2:
        /*0010*/ 	.word	index@(_Z15matrix_identityPfi)
        /*0014*/ 	.word	0x00000000


	//----- nvinfo : EIATTR_REGCOUNT
	.align		4
.L_3:
        /*0018*/ 	.byte	0x04, 0x2f
        /*001a*/ 	.short	(.L_5 - .L_4)
	.align		4
.L_4:
        /*001c*/ 	.word	index@(_Z15pivot_normalizePfS_ii)
        /*0020*/ 	.word	0x00000014


	//----- nvinfo : EIATTR_FRAME_SIZE
	.align		4
.L_5:
        /*0024*/ 	.byte	0x04, 0x11
        /*0026*/ 	.short	(.L_7 - .L_6)
	.align		4
.L_6:
        /*0028*/ 	.word	index@($__internal_0_$__cuda_sm3x_div_rn_noftz_f32_slowpath)
        /*002c*/ 	.word	0x00000000


	//----- nvinfo : EIATTR_FRAME_SIZE
	.align		4
.L_7:
        /*0030*/ 	.byte	0x04, 0x11
        /*0032*/ 	.short	(.L_9 - .L_8)
	.align		4
.L_8:
        /*0034*/ 	.word	index@(_Z15pivot_normalizePfS_ii)
        /*0038*/ 	.word	0x00000000


	//----- nvinfo : EIATTR_REGCOUNT
	.align		4
.L_9:
        /*003c*/ 	.byte	0x04, 0x2f
        /*003e*/ 	.short	(.L_11 - .L_10)
	.align		4
.L_10:
        /*0040*/ 	.word	index@(_Z22pivot_column_eliminatePfS_ii)
        /*0044*/ 	.word	0x0000000e


	//----- nvinfo : EIATTR_FRAME_SIZE
	.align		4
.L_11:
        /*0048*/ 	.byte	0x04, 0x11
        /*004a*/ 	.short	(.L_13 - .L_12)
	.align		4
.L_12:
        /*004c*/ 	.word	index@(_Z22pivot_column_eliminatePfS_ii)
        /*0050*/ 	.word	0x00000000


	//----- nvinfo : EIATTR_REGCOUNT
	.align		4
.L_13:
        /*0054*/ 	.byte	0x04, 0x2f
        /*0056*/ 	.short	(.L_15 - .L_14)
	.align		4
.L_14:
        /*0058*/ 	.word	index@(_Z16matrix_transposeILi16ELi2EEvPKfPfii)
        /*005c*/ 	.word	0x00000012


	//----- nvinfo : EIATTR_FRAME_SIZE
	.align		4
.L_15:
        /*0060*/ 	.byte	0x04, 0x11
        /*0062*/ 	.short	(.L_17 - .L_16)
	.align		4
.L_16:
        /*0064*/ 	.word	index@(_Z16matrix_transposeILi16ELi2EEvPKfPfii)
        /*0068*/ 	.word	0x00000000


	//----- nvinfo : EIATTR_REGCOUNT
	.align		4
.L_17:
        /*006c*/ 	.byte	0x04, 0x2f
        /*006e*/ 	.short	(.L_19 - .L_18)
	.align		4
.L_18:
        /*0070*/ 	.word	index@(_Z15matrix_multiplyILi16ELi2EEvPKfS1_Pfiii)
        /*0074*/ 	.word	0x00000028


	//----- nvinfo : EIATTR_FRAME_SIZE
	.align		4
.L_19:
        /*0078*/ 	.byte	0x04, 0x11
        /*007a*/ 	.short	(.L_21 - .L_20)
	.align		4
.L_20:
        /*007c*/ 	.word	index@(_Z15matrix_multiplyILi16ELi2EEvPKfS1_Pfiii)
        /*0080*/ 	.word	0x00000000


	//----- nvinfo : EIATTR_MIN_STACK_SIZE
	.align		4
.L_21:
        /*0084*/ 	.byte	0x04, 0x12
        /*0086*/ 	.short	(.L_23 - .L_22)
	.align		4
.L_22:
        /*0088*/ 	.word	index@(_Z15matrix_multiplyILi16ELi2EEvPKfS1_Pfiii)
        /*008c*/ 	.word	0x00000000


	//----- nvinfo : EIATTR_MIN_STACK_SIZE
	.align		4
.L_23:
        /*0090*/ 	.byte	0x04, 0x12
        /*0092*/ 	.short	(.L_25 - .L_24)
	.align		4
.L_24:
        /*0094*/ 	.word	index@(_Z16matrix_transposeILi16ELi2EEvPKfPfii)
        /*0098*/ 	.word	0x00000000


	//----- nvinfo : EIATTR_MIN_STACK_SIZE
	.align		4
.L_25:
        /*009c*/ 	.byte	0x04, 0x12
        /*009e*/ 	.short	(.L_27 - .L_26)
	.align		4
.L_26:
        /*00a0*/ 	.word	index@(_Z22pivot_column_eliminatePfS_ii)
        /*00a4*/ 	.word	0x00000000


	//----- nvinfo : EIATTR_MIN_STACK_SIZE
	.align		4
.L_27:
        /*00a8*/ 	.byte	0x04, 0x12
        /*00aa*/ 	.short	(.L_29 - .L_28)
	.align		4
.L_28:
        /*00ac*/ 	.word	index@(_Z15pivot_normalizePfS_ii)
        /*00b0*/ 	.word	0x00000000


	//----- nvinfo : EIATTR_MIN_STACK_SIZE
	.align		4
.L_29:
        /*00b4*/ 	.byte	0x04, 0x12
        /*00b6*/ 	.short	(.L_31 - .L_30)
	.align		4
.L_30:
        /*00b8*/ 	.word	index@(_Z15matrix_identityPfi)
        /*00bc*/ 	.word	0x00000000
.L_31:


//--------------------- .nv.compat                --------------------------
	.section	.nv.compat,"",@"SHT_CUDA_COMPAT_INFO"
	.align	4
        /*0000*/ 	.byte	0x02, 0x09, 0x00, 0x00, 0x02, 0x02, 0x01, 0x00, 0x02, 0x05, 0x05, 0x00, 0x03, 0x07, 0x01, 0x01
        /*0010*/ 	.byte	0x02, 0x03, 0x00, 0x00, 0x02, 0x06, 0x01, 0x00, 0x04, 0x0b, 0x08, 0x00, 0x01, 0x00, 0x00, 0x00
        /*0020*/ 	.byte	0x00, 0x00, 0x00, 0x00


//--------------------- .nv.info._Z15matrix_multiplyILi16ELi2EEvPKfS1_Pfiii --------------------------
	.section	.nv.info._Z15matrix_multiplyILi16ELi2EEvPKfS1_Pfiii,"",@"SHT_CUDA_INFO"
	.sectionflags	@""
	.align	4


	//----- nvinfo : EIATTR_CUDA_API_VERSION
	.align		4
        /*0000*/ 	.byte	0x04, 0x37
        /*0002*/ 	.short	(.L_33 - .L_32)
.L_32:
        /*0004*/ 	.word	0x00000082


	//----- nvinfo : EIATTR_KPARAM_INFO
	.align		4
.L_33:
        /*0008*/ 	.byte	0x04, 0x17
        /*000a*/ 	.short	(.L_35 - .L_34)
.L_34:
        /*000c*/ 	.word	0x00000000
        /*0010*/ 	.short	0x0005
        /*0012*/ 	.short	0x0020
        /*0014*/ 	.byte	0x00, 0xf0, 0x11, 0x00


	//----- nvinfo : EIATTR_KPARAM_INFO
	.align		4
.L_35:
        /*0018*/ 	.byte	0x04, 0x17
        /*001a*/ 	.short	(.L_37 - .L_36)
.L_36:
        /*001c*/ 	.word	0x00000000
        /*0020*/ 	.short	0x0004
        /*0022*/ 	.short	0x001c
        /*0024*/ 	.byte	0x00, 0xf0, 0x11, 0x00


	//----- nvinfo : EIATTR_KPARAM_INFO
	.align		4
.L_37:
        /*0028*/ 	.byte	0x04, 0x17
        /*002a*/ 	.short	(.L_39 - .L_38)
.L_38:
        /*002c*/ 	.word	0x00000000
        /*0030*/ 	.short	0x0003
        /*0032*/ 	.short	0x0018
        /*0034*/ 	.byte	0x00, 0xf0, 0x11, 0x00


	//----- nvinfo : EIATTR_KPARAM_INFO
	.align		4
.L_39:
        /*0038*/ 	.byte	0x04, 0x17
        /*003a*/ 	.short	(.L_41 - .L_40)
.L_40:
        /*003c*/ 	.word	0x00000000
        /*0040*/ 	.short	0x0002
        /*0042*/ 	.short	0x0010
        /*0044*/ 	.byte	0x00, 0xf5, 0x21, 0x00


	//----- nvinfo : EIATTR_KPARAM_INFO
	.align		4
.L_41:
        /*0048*/ 	.byte	0x04, 0x17
        /*004a*/ 	.short	(.L_43 - .L_42)
.L_42:
        /*004c*/ 	.word	0x00000000
        /*0050*/ 	.short	0x0001
        /*0052*/ 	.short	0x0008
        /*0054*/ 	.byte	0x00, 0xf5, 0x21, 0x00


	//----- nvinfo : EIATTR_KPARAM_INFO
	.align		4
.L_43:
        /*0058*/ 	.byte	0x04, 0x17
        /*005a*/ 	.short	(.L_45 - .L_44)
.L_44:
        /*005c*/ 	.word	0x00000000
        /*0060*/ 	.short	0x0000
        /*0062*/ 	.short	0x0000
        /*0064*/ 	.byte	0x00, 0xf5, 0x21, 0x00


	//----- nvinfo : EIATTR_SPARSE_MMA_MASK
	.align		4
.L_45:
        /*0068*/ 	.byte	0x03, 0x50
        /*006a*/ 	.short	0x0000


	//----- nvinfo : EIATTR_MAXREG_COUNT
	.align		4
        /*006c*/ 	.byte	0x03, 0x1b
        /*006e*/ 	.short	0x00ff


	//----- nvinfo : EIATTR_NUM_BARRIERS
	.align		4
        /*0070*/ 	.byte	0x02, 0x4c
        /*0072*/ 	.byte	0x01
	.zero		1


	//----- nvinfo : EIATTR_MERCURY_ISA_VERSION
	.align		4
        /*0074*/ 	.byte	0x03, 0x5f
        /*0076*/ 	.short	0x0101


	//----- nvinfo : EIATTR_VRC_CTA_INIT_COUNT
	.align		4
        /*0078*/ 	.byte	0x02, 0x4a
	.zero		1
	.zero		1


	//----- nvinfo : EIATTR_EXIT_INSTR_OFFSETS
	.align		4
        /*007c*/ 	.byte	0x04, 0x1c
        /*007e*/ 	.short	(.L_47 - .L_46)


	//   ....[0]....
.L_46:
        /*0080*/ 	.word	0x00000f50


	//   ....[1]....
        /*0084*/ 	.word	0x00000fd0


	//----- nvinfo : EIATTR_CBANK_PARAM_SIZE
	.align		4
.L_47:
        /*0088*/ 	.byte	0x03, 0x19
        /*008a*/ 	.short	0x0024


	//----- nvinfo : EIATTR_PARAM_CBANK
	.align		4
        /*008c*/ 	.byte	0x04, 0x0a
        /*008e*/ 	.short	(.L_49 - .L_48)
	.align		4
.L_48:
        /*0090*/ 	.word	index@(.nv.constant0._Z15matrix_multiplyILi16ELi2EEvPKfS1_Pfiii)
        /*0094*/ 	.short	0x0380
        /*0096*/ 	.short	0x0024


	//----- nvinfo : EIATTR_SW_WAR
	.align		4
.L_49:
        /*0098*/ 	.byte	0x04, 0x36
        /*009a*/ 	.short	(.L_51 - .L_50)
.L_50:
        /*009c*/ 	.word	0x00000008
.L_51:


//--------------------- .nv.info._Z16matrix_transposeILi16ELi2EEvPKfPfii --------------------------
	.section	.nv.info._Z16matrix_transposeILi16ELi2EEvPKfPfii,"",@"SHT_CUDA_INFO"
	.sectionflags	@""
	.align	4


	//----- nvinfo : EIATTR_CUDA_API_VERSION
	.align		4
        /*0000*/ 	.byte	0x04, 0x37
        /*0002*/ 	.short	(.L_53 - .L_52)
.L_52:
        /*0004*/ 	.word	0x00000082


	//----- nvinfo : EIATTR_KPARAM_INFO
	.align		4
.L_53:
        /*0008*/ 	.byte	0x04, 0x17
        /*000a*/ 	.short	(.L_55 - .L_54)
.L_54:
        /*000c*/ 	.word	0x00000000
        /*0010*/ 	.short	0x0003
        /*0012*/ 	.short	0x0014
        /*0014*/ 	.byte	0x00, 0xf0, 0x11, 0x00


	//----- nvinfo : EIATTR_KPARAM_INFO
	.align		4
.L_55:
        /*0018*/ 	.byte	0x04, 0x17
        /*001a*/ 	.short	(.L_57 - .L_56)
.L_56:
        /*001c*/ 	.word	0x00000000
        /*0020*/ 	.short	0x0002
        /*0022*/ 	.short	0x0010
        /*0024*/ 	.byte	0x00, 0xf0, 0x11, 0x00


	//----- nvinfo : EIATTR_KPARAM_INFO
	.align		4
.L_57:
        /*0028*/ 	.byte	0x04, 0x17
        /*002a*/ 	.short	(.L_59 - .L_58)
.L_58:
        /*002c*/ 	.word	0x00000000
        /*0030*/ 	.short	0x0001
        /*0032*/ 	.short	0x0008
        /*0034*/ 	.byte	0x00, 0xf5, 0x21, 0x00


	//----- nvinfo : EIATTR_KPARAM_INFO
	.align		4
.L_59:
        /*0038*/ 	.byte	0x04, 0x17
        /*003a*/ 	.short	(.L_61 - .L_60)
.L_60:
        /*003c*/ 	.word	0x00000000
        /*0040*/ 	.short	0x0000
        /*0042*/ 	.short	0x0000
        /*0044*/ 	.byte	0x00, 0xf5, 0x21, 0x00


	//----- nvinfo : EIATTR_SPARSE_MMA_MASK
	.align		4
.L_61:
        /*0048*/ 	.byte	0x03, 0x50
        /*004a*/ 	.short	0x0000


	//----- nvinfo : EIATTR_MAXREG_COUNT
	.align		4
        /*004c*/ 	.byte	0x03, 0x1b
        /*004e*/ 	.short	0x00ff


	//----- nvinfo : EIATTR_NUM_BARRIERS
	.align		4
        /*0050*/ 	.byte	0x02, 0x4c
        /*0052*/ 	.byte	0x01
	.zero		1


	//----- nvinfo : EIATTR_MERCURY_ISA_VERSION
	.align		4
        /*0054*/ 	.byte	0x03, 0x5f
        /*0056*/ 	.short	0x0101


	//----- nvinfo : EIATTR_VRC_CTA_INIT_COUNT
	.align		4
        /*0058*/ 	.byte	0x02, 0x4a
	.zero		1
	.zero		1


	//----- nvinfo : EIATTR_EXIT_INSTR_OFFSETS
	.align		4
        /*005c*/ 	.byte	0x04, 0x1c
        /*005e*/ 	.short	(.L_63 - .L_62)


	//   ....[0]....
.L_62:
        /*0060*/ 	.word	0x000002b0


	//   ....[1]....
        /*0064*/ 	.word	0x000002e0


	//----- nvinfo : EIATTR_CBANK_PARAM_SIZE
	.align		4
.L_63:
        /*0068*/ 	.byte	0x03, 0x19
        /*006a*/ 	.short	0x0018


	//----- nvinfo : EIATTR_PARAM_CBANK
	.align		4
        /*006c*/ 	.byte	0x04, 0x0a
        /*006e*/ 	.short	(.L_65 - .L_64)
	.align		4
.L_64:
        /*0070*/ 	.word	index@(.nv.constant0._Z16matrix_transposeILi16ELi2EEvPKfPfii)
        /*0074*/ 	.short	0x0380
        /*0076*/ 	.short	0x0018


	//----- nvinfo : EIATTR_SW_WAR
	.align		4
.L_65:
        /*0078*/ 	.byte	0x04, 0x36
        /*007a*/ 	.short	(.L_67 - .L_66)
.L_66:
        /*007c*/ 	.word	0x00000008
.L_67:


//--------------------- .nv.info._Z22pivot_column_eliminatePfS_ii --------------------------
	.section	.nv.info._Z22pivot_column_eliminatePfS_ii,"",@"SHT_CUDA_INFO"
	.sectionflags	@""
	.align	4


	//----- nvinfo : EIATTR_CUDA_API_VERSION
	.align		4
        /*0000*/ 	.byte	0x04, 0x37
        /*0002*/ 	.short	(.L_69 - .L_68)
.L_68:
        /*0004*/ 	.word	0x00000082


	//----- nvinfo : EIATTR_KPARAM_INFO
	.align		4
.L_69:
        /*0008*/ 	.byte	0x04, 0x17
        /*000a*/ 	.short	(.L_71 - .L_70)
.L_70:
        /*000c*/ 	.word	0x00000000
        /*0010*/ 	.short	0x0003
        /*0012*/ 	.short	0x0014
        /*0014*/ 	.byte	0x00, 0xf0, 0x11, 0x00


	//----- nvinfo : EIATTR_KPARAM_INFO
	.align		4
.L_71:
        /*0018*/ 	.byte	0x04, 0x17
        /*001a*/ 	.short	(.L_73 - .L_72)
.L_72:
        /*001c*/ 	.word	0x00000000
        /*0020*/ 	.short	0x0002
        /*0022*/ 	.short	0x0010
        /*0024*/ 	.byte	0x00, 0xf0, 0x11, 0x00


	//----- nvinfo : EIATTR_KPARAM_INFO
	.align		4
.L_73:
        /*0028*/ 	.byte	0x04, 0x17
        /*002a*/ 	.short	(.L_75 - .L_74)
.L_74:
        /*002c*/ 	.word	0x00000000
        /*0030*/ 	.short	0x0001
        /*0032*/ 	.short	0x0008
        /*0034*/ 	.byte	0x00, 0xf5, 0x21, 0x00


	//----- nvinfo : EIATTR_KPARAM_INFO
	.align		4
.L_75:
        /*0038*/ 	.byte	0x04, 0x17
        /*003a*/ 	.short	(.L_77 - .L_76)
.L_76:
        /*003c*/ 	.word	0x00000000
        /*0040*/ 	.short	0x0000
        /*0042*/ 	.short	0x0000
        /*0044*/ 	.byte	0x00, 0xf5, 0x21, 0x00


	//----- nvinfo : EIATTR_SPARSE_MMA_MASK
	.align		4
.L_77:
        /*0048*/ 	.byte	0x03, 0x50
        /*004a*/ 	.short	0x0000


	//----- nvinfo : EIATTR_MAXREG_COUNT
	.align		4
        /*004c*/ 	.byte	0x03, 0x1b
        /*004e*/ 	.short	0x00ff


	//----- nvinfo : EIATTR_NUM_BARRIERS
	.align		4
        /*0050*/ 	.byte	0x02, 0x4c
        /*0052*/ 	.byte	0x01
	.zero		1


	//----- nvinfo : EIATTR_MERCURY_ISA_VERSION
	.align		4
        /*0054*/ 	.byte	0x03, 0x5f
        /*0056*/ 	.short	0x0101


	//----- nvinfo : EIATTR_VRC_CTA_INIT_COUNT
	.align		4
        /*0058*/ 	.byte	0x02, 0x4a
	.zero		1
	.zero		1


	//----- nvinfo : EIATTR_EXIT_INSTR_OFFSETS
	.align		4
        /*005c*/ 	.byte	0x04, 0x1c
        /*005e*/ 	.short	(.L_79 - .L_78)


	//   ....[0]....
.L_78:
        /*0060*/ 	.word	0x000003a0


	//   ....[1]....
        /*0064*/ 	.word	0x00000490


	//----- nvinfo : EIATTR_CRS_STACK_SIZE
	.align		4
.L_79:
        /*0068*/ 	.byte	0x04, 0x1e
        /*006a*/ 	.short	(.L_81 - .L_80)
.L_80:
        /*006c*/ 	.word	0x00000000


	//----- nvinfo : EIATTR_CBANK_PARAM_SIZE
	.align		4
.L_81:
        /*0070*/ 	.byte	0x03, 0x19
        /*0072*/ 	.short	0x0018


	//----- nvinfo : EIATTR_PARAM_CBANK
	.align		4
        /*0074*/ 	.byte	0x04, 0x0a
        /*0076*/ 	.short	(.L_83 - .L_82)
	.align		4
.L_82:
        /*0078*/ 	.word	index@(.nv.constant0._Z22pivot_column_eliminatePfS_ii)
        /*007c*/ 	.short	0x0380
        /*007e*/ 	.short	0x0018


	//----- nvinfo : EIATTR_SW_WAR
	.align		4
.L_83:
        /*0080*/ 	.byte	0x04, 0x36
        /*0082*/ 	.short	(.L_85 - .L_84)
.L_84:
        /*0084*/ 	.word	0x00000008
.L_85:


//--------------------- .nv.info._Z15pivot_normalizePfS_ii --------------------------
	.section	.nv.info._Z15pivot_normalizePfS_ii,"",@"SHT_CUDA_INFO"
	.sectionflags	@""
	.align	4


	//----- nvinfo : EIATTR_CUDA_API_VERSION
	.align		4
        /*0000*/ 	.byte	0x04, 0x37
        /*0002*/ 	.short	(.L_87 - .L_86)
.L_86:
        /*0004*/ 	.word	0x00000082


	//----- nvinfo : EIATTR_KPARAM_INFO
	.align		4
.L_87:
        /*0008*/ 	.byte	0x04, 0x17
        /*000a*/ 	.short	(.L_89 - .L_88)
.L_88:
        /*000c*/ 	.word	0x00000000
        /*0010*/ 	.short	0x0003
        /*0012*/ 	.short	0x0014
        /*0014*/ 	.byte	0x00, 0xf0, 0x11, 0x00


	//----- nvinfo : EIATTR_KPARAM_INFO
	.align		4
.L_89:
        /*0018*/ 	.byte	0x04, 0x17
        /*001a*/ 	.short	(.L_91 - .L_90)
.L_90:
        /*001c*/ 	.word	0x00000000
        /*0020*/ 	.short	0x0002
        /*0022*/ 	.short	0x0010
        /*0024*/ 	.byte	0x00, 0xf0, 0x11, 0x00


	//----- nvinfo : EIATTR_KPARAM_INFO
	.align		4
.L_91:
        /*0028*/ 	.byte	0x04, 0x17
        /*002a*/ 	.short	(.L_93 - .L_92)
.L_92:
        /*002c*/ 	.word	0x00000000
        /*0030*/ 	.short	0x0001
        /*0032*/ 	.short	0x0008
        /*0034*/ 	.byte	0x00, 0xf5, 0x21, 0x00


	//----- nvinfo : EIATTR_KPARAM_INFO
	.align		4
.L_93:
        /*0038*/ 	.byte	0x04, 0x17
        /*003a*/ 	.short	(.L_95 - .L_94)
.L_94:
        /*003c*/ 	.word	0x00000000
        /*0040*/ 	.short	0x0000
        /*0042*/ 	.short	0x0000
        /*0044*/ 	.byte	0x00, 0xf5, 0x21, 0x00


	//----- nvinfo : EIATTR_SPARSE_MMA_MASK
	.align		4
.L_95:
        /*0048*/ 	.byte	0x03, 0x50
        /*004a*/ 	.short	0x0000


	//----- nvinfo : EIATTR_MAXREG_COUNT
	.align		4
        /*004c*/ 	.byte	0x03, 0x1b
        /*004e*/ 	.short	0x00ff


	//----- nvinfo : EIATTR_MERCURY_ISA_VERSION
	.align		4
        /*0050*/ 	.byte	0x03, 0x5f
        /*0052*/ 	.short	0x0101


	//----- nvinfo : EIATTR_COOP_GROUP_MASK_REGIDS
	.align		4
        /*0054*/ 	.byte	0x04, 0x29
        /*0056*/ 	.short	(.L_97 - .L_96)


	//   ....[0]....
.L_96:
        /*0058*/ 	.word	0xffffffff


	//----- nvinfo : EIATTR_COOP_GROUP_INSTR_OFFSETS
	.align		4
.L_97:
        /*005c*/ 	.byte	0x04, 0x28
        /*005e*/ 	.short	(.L_99 - .L_98)


	//   ....[0]....
.L_98:
        /*0060*/ 	.word	0x000000e0


	//----- nvinfo : EIATTR_VRC_CTA_INIT_COUNT
	.align		4
.L_99:
        /*0064*/ 	.byte	0x02, 0x4a
	.zero		1
	.zero		1


	//----- nvinfo : EIATTR_EXIT_INSTR_OFFSETS
	.align		4
        /*0068*/ 	.byte	0x04, 0x1c
        /*006a*/ 	.short	(.L_101 - .L_100)


	//   ....[0]....
.L_100:
        /*006c*/ 	.word	0x000000f0


	//   ....[1]....
        /*0070*/ 	.word	0x00000350


	//----- nvinfo : EIATTR_CRS_STACK_SIZE
	.align		4
.L_101:
        /*0074*/ 	.byte	0x04, 0x1e
        /*0076*/ 	.short	(.L_103 - .L_102)
.L_102:
        /*0078*/ 	.word	0x00000000


	//----- nvinfo : EIATTR_CBANK_PARAM_SIZE
	.align		4
.L_103:
        /*007c*/ 	.byte	0x03, 0x19
        /*007e*/ 	.short	0x0018


	//----- nvinfo : EIATTR_PARAM_CBANK
	.align		4
        /*0080*/ 	.byte	0x04, 0x0a
        /*0082*/ 	.short	(.L_105 - .L_104)
	.align		4
.L_104:
        /*0084*/ 	.word	index@(.nv.constant0._Z15pivot_normalizePfS_ii)
        /*0088*/ 	.short	0x0380
        /*008a*/ 	.short	0x0018


	//----- nvinfo : EIATTR_SW_WAR
	.align		4
.L_105:
        /*008c*/ 	.byte	0x04, 0x36
        /*008e*/ 	.short	(.L_107 - .L_106)
.L_106:
        /*0090*/ 	.word	0x00000008
.L_107:


//--------------------- .nv.info._Z15matrix_identityPfi --------------------------
	.section	.nv.info._Z15matrix_identityPfi,"",@"SHT_CUDA_INFO"
	.sectionflags	@""
	.align	4


	//----- nvinfo : EIATTR_CUDA_API_VERSION
	.align		4
        /*0000*/ 	.byte	0x04, 0x37
        /*0002*/ 	.short	(.L_109 - .L_108)
.L_108:
        /*0004*/ 	.word	0x00000082


	//----- nvinfo : EIATTR_KPARAM_INFO
	.align		4
.L_109:
        /*0008*/ 	.byte	0x04, 0x17
        /*000a*/ 	.short	(.L_111 - .L_110)
.L_110:
        /*000c*/ 	.word	0x00000000
        /*0010*/ 	.short	0x0001
        /*0012*/ 	.short	0x0008
        /*0014*/ 	.byte	0x00, 0xf0, 0x11, 0x00


	//----- nvinfo : EIATTR_KPARAM_INFO
	.align		4
.L_111:
        /*0018*/ 	.byte	0x04, 0x17
        /*001a*/ 	.short	(.L_113 - .L_112)
.L_112:
        /*001c*/ 	.word	0x00000000
        /*0020*/ 	.short	0x0000
        /*0022*/ 	.short	0x0000
        /*0024*/ 	.byte	0x00, 0xf5, 0x21, 0x00


	//----- nvinfo : EIATTR_SPARSE_MMA_MASK
	.align		4
.L_113:
        /*0028*/ 	.byte	0x03, 0x50
        /*002a*/ 	.short	0x0000


	//----- nvinfo : EIATTR_MAXREG_COUNT
	.align		4
        /*002c*/ 	.byte	0x03, 0x1b
        /*002e*/ 	.short	0x00ff


	//----- nvinfo : EIATTR_MERCURY_ISA_VERSION
	.align		4
        /*0030*/ 	.byte	0x03, 0x5f
        /*0032*/ 	.short	0x0101


	//----- nvinfo : EIATTR_VRC_CTA_INIT_COUNT
	.align		4
        /*0034*/ 	.byte	0x02, 0x4a
	.zero		1
	.zero		1


	//----- nvinfo : EIATTR_EXIT_INSTR_OFFSETS
	.align		4
        /*0038*/ 	.byte	0x04, 0x1c
        /*003a*/ 	.short	(.L_115 - .L_114)


	//   ....[0]....
.L_114:
        /*003c*/ 	.word	0x000000c0


	//   ....[1]....
        /*0040*/ 	.word	0x00000140


	//----- nvinfo : EIATTR_CBANK_PARAM_SIZE
	.align		4
.L_115:
        /*0044*/ 	.byte	0x03, 0x19
        /*0046*/ 	.short	0x000c


	//----- nvinfo : EIATTR_PARAM_CBANK
	.align		4
        /*0048*/ 	.byte	0x04, 0x0a
        /*004a*/ 	.short	(.L_117 - .L_116)
	.align		4
.L_116:
        /*004c*/ 	.word	index@(.nv.constant0._Z15matrix_identityPfi)
        /*0050*/ 	.short	0x0380
        /*0052*/ 	.short	0x000c


	//----- nvinfo : EIATTR_SW_WAR
	.align		4
.L_117:
        /*0054*/ 	.byte	0x04, 0x36
        /*0056*/ 	.short	(.L_119 - .L_118)
.L_118:
        /*0058*/ 	.word	0x00000008
.L_119:


//--------------------- .nv.callgraph             --------------------------
	.section	.nv.callgraph,"",@"SHT_CUDA_CALLGRAPH"
	.align	4
	.sectionentsize	8
	.align		4
        /*0000*/ 	.word	0x00000000
	.align		4
        /*0004*/ 	.word	0xffffffff
	.align		4
        /*0008*/ 	.word	0x00000000
	.align		4
        /*000c*/ 	.word	0xfffffffe
	.align		4
        /*0010*/ 	.word	0x00000000
	.align		4
        /*0014*/ 	.word	0xfffffffd
	.align		4
        /*0018*/ 	.word	0x00000000
	.align		4
        /*001c*/ 	.word	0xfffffffc


//--------------------- .text._Z15matrix_multiplyILi16ELi2EEvPKfS1_Pfiii --------------------------
	.section	.text._Z15matrix_multiplyILi16ELi2EEvPKfS1_Pfiii,"ax",@progbits
	.align	128
        .global         _Z15matrix_multiplyILi16ELi2EEvPKfS1_Pfiii
        .type           _Z15matrix_multiplyILi16ELi2EEvPKfS1_Pfiii,@function
        .size           _Z15matrix_multiplyILi16ELi2EEvPKfS1_Pfiii,(.L_x_29 - _Z15matrix_multiplyILi16ELi2EEvPKfS1_Pfiii)
        .other          _Z15matrix_multiplyILi16ELi2EEvPKfS1_Pfiii,@"STO_CUDA_ENTRY STV_DEFAULT"
_Z15matrix_multiplyILi16ELi2EEvPKfS1_Pfiii:
.text._Z15matrix_multiplyILi16ELi2EEvPKfS1_Pfiii:
[----:B------:R-:W-:Y:S08]  /*0000*/  LDC R1, c[0x0][0x37c] ;  /* 0x0000df00ff017b82 */ /* 0x000ff00000000800 */
[----:B------:R-:W0:Y:S01]  /*0010*/  LDC R27, c[0x0][0x3a0] ;  /* 0x0000e800ff1b7b82 */ /* 0x000e220000000800 */
[----:B------:R-:W1:Y:S01]  /*0020*/  S2R R8, SR_TID.Y ;  /* 0x0000000000087919 */ /* 0x000e620000002200 */
[----:B------:R-:W2:Y:S01]  /*0030*/  LDCU.64 UR8, c[0x0][0x358] ;  /* 0x00006b00ff0877ac */ /* 0x000ea20008000a00 */
[----:B------:R-:W-:Y:S01]  /*0040*/  HFMA2 R25, -RZ, RZ, 0, 0 ;  /* 0x00000000ff197431 */ /* 0x000fe200000001ff */
[----:B------:R-:W-:Y:S01]  /*0050*/  MOV R33, RZ ;  /* 0x000000ff00217202 */ /* 0x000fe20000000f00 */
[----:B------:R-:W3:Y:S01]  /*0060*/  S2R R2, SR_TID.X ;  /* 0x0000000000027919 */ /* 0x000ee20000002100 */
[----:B------:R-:W-:Y:S01]  /*0070*/  CS2R R16, SRZ ;  /* 0x0000000000107805 */ /* 0x000fe2000001ff00 */
[----:B------:R-:W4:Y:S01]  /*0080*/  S2R R3, SR_CTAID.Y ;  /* 0x0000000000037919 */ /* 0x000f220000002600 */
[----:B------:R-:W5:Y:S01]  /*0090*/  S2R R6, SR_CTAID.X ;  /* 0x0000000000067919 */ /* 0x000f620000002500 */
[----:B0-----:R-:W-:-:S02]  /*00a0*/  ISETP.GE.AND P0, PT, R27, 0x1, PT ;  /* 0x000000011b00780c */ /* 0x001fc40003f06270 */
[----:B-1----:R-:W-:Y:S02]  /*00b0*/  SHF.L.U32 R20, R8, 0x1, RZ ;  /* 0x0000000108147819 */ /* 0x002fe400000006ff */
[----:B---3--:R-:W-:Y:S02]  /*00c0*/  SHF.L.U32 R9, R2, 0x1, RZ ;  /* 0x0000000102097819 */ /* 0x008fe400000006ff */
[----:B----4-:R-:W-:Y:S02]  /*00d0*/  LEA R32, R3, R20, 0x4 ;  /* 0x0000001403207211 */ /* 0x010fe400078e20ff */
[----:B-----5:R-:W-:-:S05]  /*00e0*/  LEA R31, R6, R9, 0x4 ;  /* 0x00000009061f7211 */ /* 0x020fca00078e20ff */
[----:B--2---:R-:W-:Y:S05]  /*00f0*/  @!P0 BRA `(.L_x_0) ;  /* 0x0000000c002c8947 */ /* 0x004fea0003800000 */
[----:B------:R-:W0:Y:S01]  /*0100*/  LDC R23, c[0x0][0x39c] ;  /* 0x0000e700ff177b82 */ /* 0x000e220000000800 */
[----:B------:R-:W1:Y:S01]  /*0110*/  LDCU.64 UR6, c[0x0][0x380] ;  /* 0x00007000ff0677ac */ /* 0x000e620008000a00 */
[CC--:B------:R-:W-:Y:S01]  /*0120*/  IMAD R26, R32.reuse, R27.reuse, R27 ;  /* 0x0000001b201a7224 */ /* 0x0c0fe200078e021b */
[----:B------:R-:W-:Y:S01]  /*0130*/  MOV R25, RZ ;  /* 0x000000ff00197202 */ /* 0x000fe20000000f00 */
[----:B------:R-:W-:Y:S01]  /*0140*/  IMAD R27, R32, R27, R9 ;  /* 0x0000001b201b7224 */ /* 0x000fe200078e0209 */
[----:B------:R-:W-:Y:S01]  /*0150*/  UMOV UR4, 0x400 ;  /* 0x0000040000047882 */ /* 0x000fe20000000000 */
[----:B------:R-:W-:Y:S01]  /*0160*/  IMAD.WIDE.U32 R4, R26, 0x4, RZ ;  /* 0x000000041a047825 */ /* 0x000fe200078e00ff */
[C---:B------:R-:W-:Y:S01]  /*0170*/  IADD3 R26, PT, PT, R9.reuse, R26, RZ ;  /* 0x0000001a091a7210 */ /* 0x040fe20007ffe0ff */
[----:B------:R-:W2:Y:S01]  /*0180*/  S2UR UR5, SR_CgaCtaId ;  /* 0x00000000000579c3 */ /* 0x000ea20000008800 */
[----:B------:R-:W3:Y:S01]  /*0190*/  LDCU UR10, c[0x0][0x3a0] ;  /* 0x00007400ff0a77ac */ /* 0x000ee20008000800 */
[----:B------:R-:W-:-:S02]  /*01a0*/  VIADD R22, R9, 0x1 ;  /* 0x0000000109167836 */ /* 0x000fc40000000000 */
[----:B------:R-:W-:-:S03]  /*01b0*/  IMAD.WIDE.U32 R4, R2, 0x8, R4 ;  /* 0x0000000802047825 */ /* 0x000fc600078e0004 */
[----:B-1----:R-:W-:-:S04]  /*01c0*/  IADD3 R0, P0, PT, R4, UR6, RZ ;  /* 0x0000000604007c10 */ /* 0x002fc8000ff1e0ff */
[----:B------:R-:W-:Y:S01]  /*01d0*/  IADD3 R0, P1, PT, R0, 0x4, RZ ;  /* 0x0000000400007810 */ /* 0x000fe20007f3e0ff */
[-C--:B0-----:R-:W-:Y:S02]  /*01e0*/  IMAD R7, R8, R23.reuse, RZ ;  /* 0x0000001708077224 */ /* 0x081fe400078e02ff */
[C---:B------:R-:W-:Y:S01]  /*01f0*/  IMAD R23, R20.reuse, R23, R23 ;  /* 0x0000001714177224 */ /* 0x040fe200078e0217 */
[----:B------:R-:W-:Y:S01]  /*0200*/  IADD3 R20, PT, PT, R20, 0x1, RZ ;  /* 0x0000000114147810 */ /* 0x000fe20007ffe0ff */
[----:B------:R-:W-:Y:S01]  /*0210*/  IMAD.SHL.U32 R7, R7, 0x2, RZ ;  /* 0x0000000207077824 */ /* 0x000fe200078e00ff */
[----:B------:R-:W-:Y:S01]  /*0220*/  IADD3.X R5, PT, PT, RZ, UR7, R5, P1, P0 ;  /* 0x00000007ff057c10 */ /* 0x000fe20008fe0405 */
[----:B------:R-:W0:Y:S01]  /*0230*/  LDCU UR7, c[0x0][0x398] ;  /* 0x00007300ff0777ac */ /* 0x000e220008000800 */
[C---:B------:R-:W-:Y:S02]  /*0240*/  LEA R4, R6.reuse, R23, 0x4 ;  /* 0x0000001706047211 */ /* 0x040fe400078e20ff */
[----:B------:R-:W-:Y:S01]  /*0250*/  LEA R6, R6, R7, 0x4 ;  /* 0x0000000706067211 */ /* 0x000fe200078e20ff */
[----:B--2---:R-:W-:Y:S01]  /*0260*/  ULEA UR6, UR5, UR4, 0x18 ;  /* 0x0000000405067291 */ /* 0x004fe2000f8ec0ff */
[C---:B------:R-:W-:Y:S01]  /*0270*/  IADD3 R21, PT, PT, R9.reuse, R4, RZ ;  /* 0x0000000409157210 */ /* 0x040fe20007ffe0ff */
[----:B------:R-:W-:Y:S01]  /*0280*/  UIADD3 UR4, UPT, UPT, UR4, 0x400, URZ ;  /* 0x0000040004047890 */ /* 0x000fe2000fffe0ff */
[----:B------:R-:W-:-:S02]  /*0290*/  IADD3 R3, PT, PT, R9, R6, RZ ;  /* 0x0000000609037210 */ /* 0x000fc40007ffe0ff */
[----:B------:R-:W-:Y:S01]  /*02a0*/  SHF.R.S32.HI R4, RZ, 0x1f, R31 ;  /* 0x0000001fff047819 */ /* 0x000fe2000001141f */
[----:B------:R-:W-:Y:S01]  /*02b0*/  ULEA UR4, UR5, UR4, 0x18 ;  /* 0x0000000405047291 */ /* 0x000fe2000f8ec0ff */
[----:B------:R-:W-:-:S04]  /*02c0*/  LEA R30, R8, UR6, 0x7 ;  /* 0x00000006081e7c11 */ /* 0x000fc8000f8e38ff */
[----:B------:R-:W-:Y:S02]  /*02d0*/  IADD3 R29, PT, PT, R30, 0x3c, RZ ;  /* 0x0000003c1e1d7810 */ /* 0x000fe40007ffe0ff */
[----:B------:R-:W-:Y:S02]  /*02e0*/  LEA R9, R8, UR4, 0x7 ;  /* 0x0000000408097c11 */ /* 0x000fe4000f8e38ff */
[C---:B------:R-:W-:Y:S02]  /*02f0*/  LEA R29, R2.reuse, R29, 0x3 ;  /* 0x0000001d021d7211 */ /* 0x040fe400078e18ff */
[C---:B------:R-:W-:Y:S02]  /*0300*/  LEA R28, R2.reuse, R9, 0x3 ;  /* 0x00000009021c7211 */ /* 0x040fe400078e18ff */
[----:B------:R-:W-:Y:S01]  /*0310*/  LEA R2, R2, UR4, 0x3 ;  /* 0x0000000402027c11 */ /* 0x000fe2000f8e18ff */
[----:B0--3--:R-:W-:-:S06]  /*0320*/  UMOV UR4, 0x1 ;  /* 0x0000000100047882 */ /* 0x009fcc0000000000 */
.L_x_1:
[----:B------:R-:W0:Y:S01]  /*0330*/  LDC R6, c[0x0][0x39c] ;  /* 0x0000e700ff067b82 */ /* 0x000e220000000800 */
[----:B------:R-:W-:Y:S01]  /*0340*/  IADD3 R19, PT, PT, R22, -0x1, RZ ;  /* 0xffffffff16137810 */ /* 0x000fe20007ffe0ff */
[----:B------:R-:W-:Y:S01]  /*0350*/  VIADD R8, R20, 0xffffffff ;  /* 0xffffffff14087836 */ /* 0x000fe20000000000 */
[----:B------:R-:W-:Y:S01]  /*0360*/  IADD3 R9, PT, PT, R31, 0x1, RZ ;  /* 0x000000011f097810 */ /* 0x000fe20007ffe0ff */
[----:B------:R-:W-:Y:S01]  /*0370*/  HFMA2 R18, -RZ, RZ, 0, 0 ;  /* 0x00000000ff127431 */ /* 0x000fe200000001ff */
[C---:B------:R-:W-:Y:S02]  /*0380*/  ISETP.GE.AND P0, PT, R19.reuse, UR10, PT ;  /* 0x0000000a13007c0c */ /* 0x040fe4000bf06270 */
[----:B------:R-:W-:Y:S02]  /*0390*/  ISETP.GE.AND P5, PT, R19, UR10, PT ;  /* 0x0000000a13007c0c */ /* 0x000fe4000bfa6270 */
[----:B------:R-:W-:-:S13]  /*03a0*/  ISETP.GE.OR P0, PT, R32, UR7, P0 ;  /* 0x0000000720007c0c */ /* 0x000fda0008706670 */
[----:B------:R-:W1:Y:S01]  /*03b0*/  @!P0 LDC.64 R10, c[0x0][0x380] ;  /* 0x0000e000ff0a8b82 */ /* 0x000e620000000a00 */
[-C--:B0-----:R-:W-:Y:S02]  /*03c0*/  ISETP.GE.AND P2, PT, R31, R6.reuse, PT ;  /* 0x000000061f00720c */ /* 0x081fe40003f46270 */
[----:B------:R-:W-:Y:S02]  /*03d0*/  ISETP.GE.AND P1, PT, R9, R6, PT ;  /* 0x000000060900720c */ /* 0x000fe40003f26270 */
[C---:B------:R-:W-:Y:S02]  /*03e0*/  ISETP.GE.OR P2, PT, R8.reuse, UR10, P2 ;  /* 0x0000000a08007c0c */ /* 0x040fe40009746670 */
[----:B------:R-:W-:Y:S02]  /*03f0*/  ISETP.LT.AND P4, PT, R8, UR10, !P1 ;  /* 0x0000000a08007c0c */ /* 0x000fe4000cf81270 */
[----:B------:R-:W-:Y:S02]  /*0400*/  IADD3 R19, PT, PT, R32, 0x1, RZ ;  /* 0x0000000120137810 */ /* 0x000fe40007ffe0ff */
[----:B------:R-:W-:-:S02]  /*0410*/  MOV R35, RZ ;  /* 0x000000ff00237202 */ /* 0x000fc40000000f00 */
[----:B------:R-:W-:-:S05]  /*0420*/  ISETP.LT.AND P1, PT, R20, UR10, !P1 ;  /* 0x0000000a14007c0c */ /* 0x000fca000cf21270 */
[----:B------:R-:W0:Y:S01]  /*0430*/  @!P2 LDC.64 R12, c[0x0][0x388] ;  /* 0x0000e200ff0cab82 */ /* 0x000e220000000a00 */
[----:B-1----:R-:W-:-:S07]  /*0440*/  @!P0 IMAD.WIDE.U32 R14, R27, 0x4, R10 ;  /* 0x000000041b0e8825 */ /* 0x002fce00078e000a */
[----:B------:R-:W1:Y:S01]  /*0450*/  @P4 LDC.64 R8, c[0x0][0x388] ;  /* 0x0000e200ff084b82 */ /* 0x000e620000000a00 */
[----:B------:R2:W3:Y:S01]  /*0460*/  @!P0 LDG.E R18, desc[UR8][R14.64] ;  /* 0x000000080e128981 */ /* 0x0004e2000c1e1900 */
[----:B------:R-:W-:Y:S02]  /*0470*/  ISETP.LT.AND P0, PT, R19, UR7, !P5 ;  /* 0x0000000713007c0c */ /* 0x000fe4000ef01270 */
[----:B------:R-:W-:-:S04]  /*0480*/  ISETP.GE.AND P3, PT, R22, UR10, PT ;  /* 0x0000000a16007c0c */ /* 0x000fc8000bf66270 */
[----:B------:R-:W4:Y:S01]  /*0490*/  @P1 LDC.64 R10, c[0x0][0x388] ;  /* 0x0000e200ff0a1b82 */ /* 0x000f220000000a00 */
[----:B------:R-:W-:Y:S01]  /*04a0*/  ISETP.LT.AND P5, PT, R32, UR7, !P3 ;  /* 0x0000000720007c0c */ /* 0x000fe2000dfa1270 */
[----:B0-----:R-:W-:Y:S01]  /*04b0*/  @!P2 IMAD.WIDE R36, R3, 0x4, R12 ;  /* 0x000000040324a825 */ /* 0x001fe200078e020c */
[----:B------:R-:W-:-:S04]  /*04c0*/  @P4 IADD3 R12, P6, PT, R31, R7, RZ ;  /* 0x000000071f0c4210 */ /* 0x000fc80007fde0ff */
[----:B------:R0:W5:Y:S01]  /*04d0*/  @!P2 LDG.E R35, desc[UR8][R36.64] ;  /* 0x000000082423a981 */ /* 0x000162000c1e1900 */
[----:B------:R-:W-:-:S06]  /*04e0*/  ISETP.GE.AND P2, PT, R20, UR10, PT ;  /* 0x0000000a14007c0c */ /* 0x000fcc000bf46270 */
[----:B--2---:R-:W2:Y:S01]  /*04f0*/  @P5 LDC.64 R14, c[0x0][0x380] ;  /* 0x0000e000ff0e5b82 */ /* 0x004ea20000000a00 */
[----:B------:R-:W-:Y:S02]  /*0500*/  @P4 LEA.HI.X.SX32 R13, R7, R4, 0x1, P6 ;  /* 0x00000004070d4211 */ /* 0x000fe400030f0eff */
[----:B------:R-:W-:Y:S02]  /*0510*/  ISETP.LT.AND P2, PT, R31, R6, !P2 ;  /* 0x000000061f00720c */ /* 0x000fe40005741270 */
[C---:B-1----:R-:W-:Y:S02]  /*0520*/  @P4 LEA R8, P6, R12.reuse, R8, 0x2 ;  /* 0x000000080c084211 */ /* 0x042fe400078c10ff */
[----:B------:R-:W-:Y:S02]  /*0530*/  ISETP.LT.AND P3, PT, R19, UR7, !P3 ;  /* 0x0000000713007c0c */ /* 0x000fe4000df61270 */
[----:B------:R-:W-:Y:S02]  /*0540*/  @P4 LEA.HI.X R9, R12, R9, R13, 0x2, P6 ;  /* 0x000000090c094211 */ /* 0x000fe400030f140d */
[----:B------:R-:W1:Y:S01]  /*0550*/  @P0 LDC.64 R12, c[0x0][0x380] ;  /* 0x0000e000ff0c0b82 */ /* 0x000e620000000a00 */
[----:B------:R-:W-:-:S03]  /*0560*/  @P1 IADD3 R19, P6, PT, R31, R23, RZ ;  /* 0x000000171f131210 */ /* 0x000fc60007fde0ff */
[----:B------:R-:W5:Y:S01]  /*0570*/  @P4 LDG.E R9, desc[UR8][R8.64+0x4] ;  /* 0x0000040808094981 */ /* 0x000f62000c1e1900 */
[----:B------:R-:W-:Y:S02]  /*0580*/  @P1 LEA.HI.X.SX32 R24, R23, R4, 0x1, P6 ;  /* 0x0000000417181211 */ /* 0x000fe400030f0eff */
[C---:B----4-:R-:W-:Y:S01]  /*0590*/  @P1 LEA R10, P6, R19.reuse, R10, 0x2 ;  /* 0x0000000a130a1211 */ /* 0x050fe200078c10ff */
[----:B0-----:R-:W0:Y:S03]  /*05a0*/  @P2 LDC.64 R36, c[0x0][0x388] ;  /* 0x0000e200ff242b82 */ /* 0x001e260000000a00 */
[----:B------:R-:W-:Y:S01]  /*05b0*/  @P1 LEA.HI.X R11, R19, R11, R24, 0x2, P6 ;  /* 0x0000000b130b1211 */ /* 0x000fe200030f1418 */
[----:B--2---:R-:W-:-:S05]  /*05c0*/  @P5 IMAD.WIDE.U32 R14, R27, 0x4, R14 ;  /* 0x000000041b0e5825 */ /* 0x004fca00078e000e */
[----:B------:R-:W2:Y:S04]  /*05d0*/  @P1 LDG.E R11, desc[UR8][R10.64+0x4] ;  /* 0x000004080a0b1981 */ /* 0x000ea8000c1e1900 */
[----:B------:R-:W4:Y:S01]  /*05e0*/  @P5 LDG.E R14, desc[UR8][R14.64+0x4] ;  /* 0x000004080e0e5981 */ /* 0x000f22000c1e1900 */
[----:B-1----:R-:W-:-:S05]  /*05f0*/  @P0 IMAD.WIDE.U32 R12, R26, 0x4, R12 ;  /* 0x000000041a0c0825 */ /* 0x002fca00078e000c */
[----:B------:R1:W5:Y:S01]  /*0600*/  @P0 LDG.E R24, desc[UR8][R12.64] ;  /* 0x000000080c180981 */ /* 0x000362000c1e1900 */
[----:B0-----:R-:W-:-:S06]  /*0610*/  @P2 IMAD.WIDE R36, R21, 0x4, R36 ;  /* 0x0000000415242825 */ /* 0x001fcc00078e0224 */
[----:B------:R-:W2:Y:S01]  /*0620*/  @P2 LDG.E R37, desc[UR8][R36.64] ;  /* 0x0000000824252981 */ /* 0x000ea2000c1e1900 */
[----:B-1----:R-:W-:Y:S02]  /*0630*/  @P3 MOV R12, R0 ;  /* 0x00000000000c3202 */ /* 0x002fe40000000f00 */
[----:B------:R-:W-:-:S05]  /*0640*/  @P3 MOV R13, R5 ;  /* 0x00000005000d3202 */ /* 0x000fca0000000f00 */
[----:B------:R-:W2:Y:S04]  /*0650*/  @P3 LDG.E R34, desc[UR8][R12.64] ;  /* 0x000000080c223981 */ /* 0x000ea8000c1e1900 */
[----:B------:R-:W-:Y:S04]  /*0660*/  @!P0 STS [R29+0x4], RZ ;  /* 0x000004ff1d008388 */ /* 0x000fe80000000800 */
[----:B------:R-:W-:Y:S04]  /*0670*/  @!P5 STS [R29+-0x38], RZ ;  /* 0xffffc8ff1d00d388 */ /* 0x000fe80000000800 */
[----:B------:R-:W-:Y:S04]  /*0680*/  @!P3 STS [R29+0x8], RZ ;  /* 0x000008ff1d00b388 */ /* 0x000fe80000000800 */
[----:B---3--:R-:W-:Y:S04]  /*0690*/  STS [R29+-0x3c], R18 ;  /* 0xffffc4121d007388 */ /* 0x008fe80000000800 */
[----:B----4-:R-:W-:Y:S04]  /*06a0*/  @P5 STS [R29+-0x38], R14 ;  /* 0xffffc80e1d005388 */ /* 0x010fe80000000800 */
[----:B-----5:R-:W-:Y:S04]  /*06b0*/  @P0 STS [R29+0x4], R24 ;  /* 0x000004181d000388 */ /* 0x020fe80000000800 */
[----:B--2---:R-:W-:Y:S04]  /*06c0*/  @P3 STS [R29+0x8], R34 ;  /* 0x000008221d003388 */ /* 0x004fe80000000800 */
[----:B------:R-:W-:Y:S04]  /*06d0*/  @!P4 STS [R28+0x4], RZ ;  /* 0x000004ff1c00c388 */ /* 0x000fe80000000800 */
[----:B------:R-:W-:Y:S04]  /*06e0*/  @!P1 STS [R28+0x44], RZ ;  /* 0x000044ff1c009388 */ /* 0x000fe80000000800 */
[----:B------:R-:W-:Y:S04]  /*06f0*/  @!P2 STS [R28+0x40], RZ ;  /* 0x000040ff1c00a388 */ /* 0x000fe80000000800 */
[----:B------:R-:W-:Y:S04]  /*0700*/  STS [R28], R35 ;  /* 0x000000231c007388 */ /* 0x000fe80000000800 */
[----:B------:R-:W-:Y:S04]  /*0710*/  @P4 STS [R28+0x4], R9 ;  /* 0x000004091c004388 */ /* 0x000fe80000000800 */
[----:B------:R-:W-:Y:S04]  /*0720*/  @P1 STS [R28+0x44], R11 ;  /* 0x0000440b1c001388 */ /* 0x000fe80000000800 */
[----:B------:R-:W-:Y:S01]  /*0730*/  @P2 STS [R28+0x40], R37 ;  /* 0x000040251c002388 */ /* 0x000fe20000000800 */
[----:B------:R-:W-:Y:S06]  /*0740*/  BAR.SYNC.DEFER_BLOCKING 0x0 ;  /* 0x0000000000007b1d */ /* 0x000fec0000010000 */
[----:B------:R-:W-:Y:S04]  /*0750*/  LDS.64 R18, [R2] ;  /* 0x0000000002127984 */ /* 0x000fe80000000a00 */
[----:B------:R-:W0:Y:S04]  /*0760*/  LDS.128 R8, [R30] ;  /* 0x000000001e087984 */ /* 0x000e280000000c00 */
[----:B------:R-:W1:Y:S01]  /*0770*/  LDS.128 R12, [R30+0x40] ;  /* 0x000040001e0c7984 */ /* 0x000e620000000c00 */
[C---:B0-----:R-:W-:Y:S01]  /*0780*/  FFMA R35, R8.reuse, R18, R17 ;  /* 0x0000001208237223 */ /* 0x041fe20000000011 */
[----:B------:R-:W-:-:S02]  /*0790*/  FFMA R8, R8, R19, R16 ;  /* 0x0000001308087223 */ /* 0x000fc40000000010 */
[----:B------:R-:W0:Y:S01]  /*07a0*/  LDS.64 R16, [R2+0x40] ;  /* 0x0000400002107984 */ /* 0x000e220000000a00 */
[----:B-1----:R-:W-:Y:S01]  /*07b0*/  FFMA R34, R18, R12, R33 ;  /* 0x0000000c12227223 */ /* 0x002fe20000000021 */
[----:B------:R-:W-:Y:S02]  /*07c0*/  FFMA R12, R12, R19, R25 ;  /* 0x000000130c0c7223 */ /* 0x000fe40000000019 */
[----:B------:R-:W1:Y:S04]  /*07d0*/  LDS.64 R18, [R2+0x80] ;  /* 0x0000800002127984 */ /* 0x000e680000000a00 */
[----:B------:R-:W2:Y:S01]  /*07e0*/  LDS.64 R24, [R2+0xc0] ;  /* 0x0000c00002187984 */ /* 0x000ea20000000a00 */
[C---:B0-----:R-:W-:Y:S01]  /*07f0*/  FFMA R35, R16.reuse, R9, R35 ;  /* 0x0000000910237223 */ /* 0x041fe20000000023 */
[----:B------:R-:W-:Y:S01]  /*0800*/  FFMA R9, R9, R17, R8 ;  /* 0x0000001109097223 */ /* 0x000fe20000000008 */
[-C--:B------:R-:W-:Y:S01]  /*0810*/  FFMA R33, R16, R13.reuse, R34 ;  /* 0x0000000d10217223 */ /* 0x080fe20000000022 */
[----:B------:R-:W-:Y:S01]  /*0820*/  FFMA R12, R17, R13, R12 ;  /* 0x0000000d110c7223 */ /* 0x000fe2000000000c */
[----:B-1----:R-:W-:Y:S01]  /*0830*/  FFMA R35, R18, R10, R35 ;  /* 0x0000000a12237223 */ /* 0x002fe20000000023 */
[----:B------:R-:W-:Y:S01]  /*0840*/  FFMA R34, R10, R19, R9 ;  /* 0x000000130a227223 */ /* 0x000fe20000000009 */
[-C--:B------:R-:W-:Y:S01]  /*0850*/  FFMA R9, R18, R14.reuse, R33 ;  /* 0x0000000e12097223 */ /* 0x080fe20000000021 */
[----:B------:R-:W-:Y:S01]  /*0860*/  FFMA R14, R19, R14, R12 ;  /* 0x0000000e130e7223 */ /* 0x000fe2000000000c */
[C---:B--2---:R-:W-:Y:S01]  /*0870*/  FFMA R33, R24.reuse, R11, R35 ;  /* 0x0000000b18217223 */ /* 0x044fe20000000023 */
[----:B------:R-:W-:Y:S01]  /*0880*/  FFMA R34, R11, R25, R34 ;  /* 0x000000190b227223 */ /* 0x000fe20000000022 */
[----:B------:R-:W-:Y:S01]  /*0890*/  LDS.64 R12, [R2+0x100] ;  /* 0x00010000020c7984 */ /* 0x000fe20000000a00 */
[----:B------:R-:W-:-:S03]  /*08a0*/  FFMA R35, R24, R15, R9 ;  /* 0x0000000f18237223 */ /* 0x000fc60000000009 */
[----:B------:R-:W0:Y:S04]  /*08b0*/  LDS.128 R16, [R30+0x10] ;  /* 0x000010001e107984 */ /* 0x000e280000000c00 */
[----:B------:R-:W1:Y:S01]  /*08c0*/  LDS.128 R8, [R30+0x50] ;  /* 0x000050001e087984 */ /* 0x000e620000000c00 */
[----:B------:R-:W-:-:S03]  /*08d0*/  FFMA R25, R25, R15, R14 ;  /* 0x0000000f19197223 */ /* 0x000fc6000000000e */
[----:B------:R-:W2:Y:S01]  /*08e0*/  LDS.64 R14, [R2+0x140] ;  /* 0x00014000020e7984 */ /* 0x000ea20000000a00 */
[C---:B0-----:R-:W-:Y:S01]  /*08f0*/  FFMA R33, R16.reuse, R12, R33 ;  /* 0x0000000c10217223 */ /* 0x041fe20000000021 */
[-C--:B------:R-:W-:Y:S01]  /*0900*/  FFMA R34, R16, R13.reuse, R34 ;  /* 0x0000000d10227223 */ /* 0x080fe20000000022 */
[----:B-1----:R-:W-:Y:S01]  /*0910*/  FFMA R16, R12, R8, R35 ;  /* 0x000000080c107223 */ /* 0x002fe20000000023 */
[----:B------:R-:W-:Y:S02]  /*0920*/  FFMA R8, R8, R13, R25 ;  /* 0x0000000d08087223 */ /* 0x000fe40000000019 */
[----:B------:R-:W0:Y:S04]  /*0930*/  LDS.64 R12, [R2+0x180] ;  /* 0x00018000020c7984 */ /* 0x000e280000000a00 */
[----:B------:R-:W1:Y:S01]  /*0940*/  LDS.64 R24, [R2+0x1c0] ;  /* 0x0001c00002187984 */ /* 0x000e620000000a00 */
[C---:B--2---:R-:W-:Y:S01]  /*0950*/  FFMA R33, R14.reuse, R17, R33 ;  /* 0x000000110e217223 */ /* 0x044fe20000000021 */
[----:B------:R-:W-:Y:S01]  /*0960*/  FFMA R17, R17, R15, R34 ;  /* 0x0000000f11117223 */ /* 0x000fe20000000022 */
[-C--:B------:R-:W-:Y:S01]  /*0970*/  FFMA R35, R14, R9.reuse, R16 ;  /* 0x000000090e237223 */ /* 0x080fe20000000010 */
[----:B------:R-:W-:Y:S01]  /*0980*/  FFMA R8, R15, R9, R8 ;  /* 0x000000090f087223 */ /* 0x000fe20000000008 */
[----:B0-----:R-:W-:Y:S01]  /*0990*/  FFMA R33, R12, R18, R33 ;  /* 0x000000120c217223 */ /* 0x001fe20000000021 */
[----:B------:R-:W-:Y:S01]  /*09a0*/  FFMA R34, R18, R13, R17 ;  /* 0x0000000d12227223 */ /* 0x000fe20000000011 */
[-C--:B------:R-:W-:Y:S01]  /*09b0*/  FFMA R35, R12, R10.reuse, R35 ;  /* 0x0000000a0c237223 */ /* 0x080fe20000000023 */
[----:B------:R-:W-:Y:S01]  /*09c0*/  FFMA R10, R13, R10, R8 ;  /* 0x0000000a0d0a7223 */ /* 0x000fe20000000008 */
[C---:B-1----:R-:W-:Y:S01]  /*09d0*/  FFMA R33, R24.reuse, R19, R33 ;  /* 0x0000001318217223 */ /* 0x042fe20000000021 */
[----:B------:R-:W-:Y:S01]  /*09e0*/  FFMA R34, R19, R25, R34 ;  /* 0x0000001913227223 */ /* 0x000fe20000000022 */
[----:B------:R-:W-:Y:S04]  /*09f0*/  LDS.64 R8, [R2+0x200] ;  /* 0x0002000002087984 */ /* 0x000fe80000000a00 */
[----:B------:R-:W0:Y:S04]  /*0a00*/  LDS.128 R16, [R30+0x20] ;  /* 0x000020001e107984 */ /* 0x000e280000000c00 */
[----:B------:R-:W1:Y:S01]  /*0a10*/  LDS.128 R12, [R30+0x60] ;  /* 0x000060001e0c7984 */ /* 0x000e620000000c00 */
[-C--:B------:R-:W-:Y:S01]  /*0a20*/  FFMA R35, R24, R11.reuse, R35 ;  /* 0x0000000b18237223 */ /* 0x080fe20000000023 */
[----:B------:R-:W-:-:S02]  /*0a30*/  FFMA R25, R25, R11, R10 ;  /* 0x0000000b19197223 */ /* 0x000fc4000000000a */
        /* <DEDUP_REMOVED lines=29> */
[----:B------:R-:W-:Y:S01]  /*0c10*/  UIADD3 UR5, UPT, UPT, UR4, 0xf, URZ ;  /* 0x0000000f04057890 */ /* 0x000fe2000fffe0ff */
[----:B--2---:R-:W-:Y:S01]  /*0c20*/  FFMA R33, R14, R9, R33 ;  /* 0x000000090e217223 */ /* 0x004fe20000000021 */
[----:B------:R-:W-:-:S02]  /*0c30*/  FFMA R9, R9, R15, R34 ;  /* 0x0000000f09097223 */ /* 0x000fc40000000022 */
[----:B------:R-:W-:Y:S01]  /*0c40*/  UISETP.GE.AND UP0, UPT, UR5, UR10, UPT ;  /* 0x0000000a0500728c */ /* 0x000fe2000bf06270 */
[-C--:B------:R-:W-:Y:S01]  /*0c50*/  FFMA R35, R14, R17.reuse, R8 ;  /* 0x000000110e237223 */ /* 0x080fe20000000008 */
[----:B------:R-:W-:Y:S01]  /*0c60*/  FFMA R16, R15, R17, R16 ;  /* 0x000000110f107223 */ /* 0x000fe20000000010 */
[----:B------:R-:W-:Y:S01]  /*0c70*/  IADD3 R0, P0, PT, R0, 0x40, RZ ;  /* 0x0000004000007810 */ /* 0x000fe20007f1e0ff */
[C---:B------:R-:W-:Y:S01]  /*0c80*/  IMAD R7, R6.reuse, 0x10, R7 ;  /* 0x0000001006077824 */ /* 0x040fe200078e0207 */
[----:B------:R-:W-:Y:S01]  /*0c90*/  LEA R23, R6, R23, 0x4 ;  /* 0x0000001706177211 */ /* 0x000fe200078e20ff */
[----:B------:R-:W-:Y:S01]  /*0ca0*/  VIADD R26, R26, 0x10 ;  /* 0x000000101a1a7836 */ /* 0x000fe20000000000 */
[C---:B------:R-:W-:Y:S02]  /*0cb0*/  LEA R3, R6.reuse, R3, 0x4 ;  /* 0x0000000306037211 */ /* 0x040fe400078e20ff */
[----:B------:R-:W-:Y:S02]  /*0cc0*/  LEA R21, R6, R21, 0x4 ;  /* 0x0000001506157211 */ /* 0x000fe400078e20ff */
[----:B------:R-:W-:-:S02]  /*0cd0*/  IADD3 R22, PT, PT, R22, 0x10, RZ ;  /* 0x0000001016167810 */ /* 0x000fc40007ffe0ff */
[----:B------:R-:W-:Y:S02]  /*0ce0*/  IADD3 R20, PT, PT, R20, 0x10, RZ ;  /* 0x0000001014147810 */ /* 0x000fe40007ffe0ff */
[----:B------:R-:W-:Y:S02]  /*0cf0*/  IADD3.X R5, PT, PT, RZ, R5, RZ, P0, !PT ;  /* 0x00000005ff057210 */ /* 0x000fe400007fe4ff */
[----:B------:R-:W-:Y:S01]  /*0d00*/  IADD3 R27, PT, PT, R27, 0x10, RZ ;  /* 0x000000101b1b7810 */ /* 0x000fe20007ffe0ff */
[----:B------:R-:W-:Y:S01]  /*0d10*/  UIADD3 UR4, UPT, UPT, UR4, 0x10, URZ ;  /* 0x0000001004047890 */ /* 0x000fe2000fffe0ff */
[----:B0-----:R-:W-:Y:S01]  /*0d20*/  FFMA R33, R12, R10, R33 ;  /* 0x0000000a0c217223 */ /* 0x001fe20000000021 */
[----:B------:R-:W-:Y:S01]  /*0d30*/  FFMA R10, R10, R13, R9 ;  /* 0x0000000d0a0a7223 */ /* 0x000fe20000000009 */
[-C--:B------:R-:W-:Y:S01]  /*0d40*/  FFMA R12, R12, R18.reuse, R35 ;  /* 0x000000120c0c7223 */ /* 0x080fe20000000023 */
[----:B------:R-:W-:Y:S01]  /*0d50*/  FFMA R18, R13, R18, R16 ;  /* 0x000000120d127223 */ /* 0x000fe20000000010 */
[C---:B-1----:R-:W-:Y:S01]  /*0d60*/  FFMA R17, R24.reuse, R11, R33 ;  /* 0x0000000b18117223 */ /* 0x042fe20000000021 */
[----:B------:R-:W-:Y:S01]  /*0d70*/  FFMA R16, R11, R25, R10 ;  /* 0x000000190b107223 */ /* 0x000fe2000000000a */
[-C--:B------:R-:W-:Y:S01]  /*0d80*/  FFMA R33, R24, R19.reuse, R12 ;  /* 0x0000001318217223 */ /* 0x080fe2000000000c */
[----:B------:R-:W-:Y:S01]  /*0d90*/  FFMA R25, R25, R19, R18 ;  /* 0x0000001319197223 */ /* 0x000fe20000000012 */
[----:B------:R-:W-:Y:S06]  /*0da0*/  BRA.U !UP0, `(.L_x_1) ;  /* 0xfffffff508607547 */ /* 0x000fec000b83ffff */
.L_x_0:
[----:B------:R-:W0:Y:S01]  /*0db0*/  LDCU.64 UR4, c[0x0][0x398] ;  /* 0x00007300ff0477ac */ /* 0x000e220008000a00 */
[C---:B------:R-:W-:Y:S02]  /*0dc0*/  IADD3 R0, PT, PT, R31.reuse, 0x1, RZ ;  /* 0x000000011f007810 */ /* 0x040fe40007ffe0ff */
[----:B------:R-:W-:Y:S02]  /*0dd0*/  IADD3 R12, PT, PT, R32, 0x1, RZ ;  /* 0x00000001200c7810 */ /* 0x000fe40007ffe0ff */
[----:B0-----:R-:W-:Y:S02]  /*0de0*/  ISETP.GE.AND P0, PT, R0, UR5, PT ;  /* 0x0000000500007c0c */ /* 0x001fe4000bf06270 */
[----:B------:R-:W-:Y:S02]  /*0df0*/  ISETP.GE.AND P1, PT, R31, UR5, PT ;  /* 0x000000051f007c0c */ /* 0x000fe4000bf26270 */
[C---:B------:R-:W-:Y:S02]  /*0e00*/  ISETP.GE.OR P3, PT, R32.reuse, UR4, P0 ;  /* 0x0000000420007c0c */ /* 0x040fe40008766670 */
[C---:B------:R-:W-:Y:S01]  /*0e10*/  ISETP.GE.OR P2, PT, R32.reuse, UR4, P1 ;  /* 0x0000000420007c0c */ /* 0x040fe20008f46670 */
[----:B------:R-:W-:Y:S01]  /*0e20*/  IMAD R32, R32, UR5, RZ ;  /* 0x0000000520207c24 */ /* 0x000fe2000f8e02ff */
[----:B------:R-:W-:-:S02]  /*0e30*/  ISETP.GE.OR P1, PT, R12, UR4, P1 ;  /* 0x000000040c007c0c */ /* 0x000fc40008f26670 */
[----:B------:R-:W-:Y:S02]  /*0e40*/  ISETP.GE.OR P0, PT, R12, UR4, P0 ;  /* 0x000000040c007c0c */ /* 0x000fe40008706670 */
[----:B------:R-:W-:-:S05]  /*0e50*/  IADD3 R0, PT, PT, R32, UR5, RZ ;  /* 0x0000000520007c10 */ /* 0x000fca000fffe0ff */
[----:B------:R-:W0:Y:S01]  /*0e60*/  @!P3 LDC.64 R2, c[0x0][0x390] ;  /* 0x0000e400ff02bb82 */ /* 0x000e220000000a00 */
[----:B------:R-:W-:Y:S02]  /*0e70*/  @!P3 SHF.R.S32.HI R8, RZ, 0x1f, R32 ;  /* 0x0000001fff08b819 */ /* 0x000fe40000011420 */
[CC--:B------:R-:W-:Y:S02]  /*0e80*/  @!P3 IADD3 R10, P4, PT, R31.reuse, R32.reuse, RZ ;  /* 0x000000201f0ab210 */ /* 0x0c0fe40007f9e0ff */
[C---:B------:R-:W-:Y:S02]  /*0e90*/  @!P2 IADD3 R9, PT, PT, R31.reuse, R32, RZ ;  /* 0x000000201f09a210 */ /* 0x040fe40007ffe0ff */
[C---:B------:R-:W-:Y:S01]  /*0ea0*/  @!P3 LEA.HI.X.SX32 R8, R31.reuse, R8, 0x1, P4 ;  /* 0x000000081f08b211 */ /* 0x040fe200020f0eff */
[----:B------:R-:W1:Y:S01]  /*0eb0*/  @!P2 LDC.64 R6, c[0x0][0x390] ;  /* 0x0000e400ff06ab82 */ /* 0x000e620000000a00 */
[----:B------:R-:W-:-:S07]  /*0ec0*/  @!P1 IADD3 R11, PT, PT, R31, R0, RZ ;  /* 0x000000001f0b9210 */ /* 0x000fce0007ffe0ff */
[----:B------:R-:W2:Y:S01]  /*0ed0*/  @!P1 LDC.64 R4, c[0x0][0x390] ;  /* 0x0000e400ff049b82 */ /* 0x000ea20000000a00 */
[----:B0-----:R-:W-:-:S04]  /*0ee0*/  @!P3 LEA R2, P4, R10, R2, 0x2 ;  /* 0x000000020a02b211 */ /* 0x001fc800078810ff */
[----:B------:R-:W-:Y:S01]  /*0ef0*/  @!P3 LEA.HI.X R3, R10, R3, R8, 0x2, P4 ;  /* 0x000000030a03b211 */ /* 0x000fe200020f1408 */
[----:B-1----:R-:W-:-:S05]  /*0f00*/  @!P2 IMAD.WIDE R6, R9, 0x4, R6 ;  /* 0x000000040906a825 */ /* 0x002fca00078e0206 */
[----:B------:R0:W-:Y:S01]  /*0f10*/  @!P2 STG.E desc[UR8][R6.64], R17 ;  /* 0x000000110600a986 */ /* 0x0001e2000c101908 */
[----:B--2---:R-:W-:-:S03]  /*0f20*/  @!P1 IMAD.WIDE R4, R11, 0x4, R4 ;  /* 0x000000040b049825 */ /* 0x004fc600078e0204 */
[----:B------:R0:W-:Y:S04]  /*0f30*/  @!P3 STG.E desc[UR8][R2.64+0x4], R16 ;  /* 0x000004100200b986 */ /* 0x0001e8000c101908 */
[----:B------:R0:W-:Y:S01]  /*0f40*/  @!P1 STG.E desc[UR8][R4.64], R33 ;  /* 0x0000002104009986 */ /* 0x0001e2000c101908 */
[----:B------:R-:W-:Y:S05]  /*0f50*/  @P0 EXIT ;  /* 0x000000000000094d */ /* 0x000fea0003800000 */
[----:B------:R-:W1:Y:S01]  /*0f60*/  LDCU.64 UR4, c[0x0][0x390] ;  /* 0x00007200ff0477ac */ /* 0x000e620008000a00 */
[----:B0-----:R-:W-:Y:S02]  /*0f70*/  SHF.R.S32.HI R2, RZ, 0x1f, R0 ;  /* 0x0000001fff027819 */ /* 0x001fe40000011400 */
[----:B------:R-:W-:-:S04]  /*0f80*/  IADD3 R0, P0, PT, R31, R0, RZ ;  /* 0x000000001f007210 */ /* 0x000fc80007f1e0ff */
[----:B------:R-:W-:Y:S02]  /*0f90*/  LEA.HI.X.SX32 R31, R31, R2, 0x1, P0 ;  /* 0x000000021f1f7211 */ /* 0x000fe400000f0eff */
[----:B-1----:R-:W-:-:S04]  /*0fa0*/  LEA R2, P0, R0, UR4, 0x2 ;  /* 0x0000000400027c11 */ /* 0x002fc8000f8010ff */
[----:B------:R-:W-:-:S05]  /*0fb0*/  LEA.HI.X R3, R0, UR5, R31, 0x2, P0 ;  /* 0x0000000500037c11 */ /* 0x000fca00080f141f */
[----:B------:R-:W-:Y:S01]  /*0fc0*/  STG.E desc[UR8][R2.64+0x4], R25 ;  /* 0x0000041902007986 */ /* 0x000fe2000c101908 */
[----:B------:R-:W-:Y:S05]  /*0fd0*/  EXIT ;  /* 0x000000000000794d */ /* 0x000fea0003800000 */
.L_x_2:
[----:B------:R-:W-:-:S00]  /*0fe0*/  BRA `(.L_x_2) ;  /* 0xfffffffc00fc7947 */ /* 0x000fc0000383ffff */
[----:B------:R-:W-:-:S00]  /*0ff0*/  NOP ;  /* 0x0000000000007918 */ /* 0x000fc00000000000 */
        /* <DEDUP_REMOVED lines=8> */
.L_x_29:


//--------------------- .text._Z16matrix_transposeILi16ELi2EEvPKfPfii --------------------------
	.section	.text._Z16matrix_transposeILi16ELi2EEvPKfPfii,"ax",@progbits
	.align	128
        .global         _Z16matrix_transposeILi16ELi2EEvPKfPfii
        .type           _Z16matrix_transposeILi16ELi2EEvPKfPfii,@function
        .size           _Z16matrix_transposeILi16ELi2EEvPKfPfii,(.L_x_30 - _Z16matrix_transposeILi16ELi2EEvPKfPfii)
        .other          _Z16matrix_transposeILi16ELi2EEvPKfPfii,@"STO_CUDA_ENTRY STV_DEFAULT"
_Z16matrix_transposeILi16ELi2EEvPKfPfii:
.text._Z16matrix_transposeILi16ELi2EEvPKfPfii:
[----:B------:R-:W-:Y:S01]  /*0000*/  LDC R1, c[0x0][0x37c] ;  /* 0x0000df00ff017b82 */ /* 0x000fe20000000800 */
[----:B------:R-:W0:Y:S01]  /*0010*/  S2R R15, SR_TID.X ;  /* 0x00000000000f7919 */ /* 0x000e220000002100 */
[----:B------:R-:W1:Y:S06]  /*0020*/  LDCU.64 UR6, c[0x0][0x390] ;  /* 0x00007200ff0677ac */ /* 0x000e6c0008000a00 */
[----:B------:R-:W2:Y:S01]  /*0030*/  LDC.64 R2, c[0x0][0x380] ;  /* 0x0000e000ff027b82 */ /* 0x000ea20000000a00 */
[----:B------:R-:W0:Y:S01]  /*0040*/  S2R R4, SR_CTAID.X ;  /* 0x0000000000047919 */ /* 0x000e220000002500 */
[----:B------:R-:W3:Y:S01]  /*0050*/  LDCU.64 UR4, c[0x0][0x358] ;  /* 0x00006b00ff0477ac */ /* 0x000ee20008000a00 */
[----:B------:R-:W4:Y:S01]  /*0060*/  S2R R9, SR_CTAID.Y ;  /* 0x0000000000097919 */ /* 0x000f220000002600 */
[----:B------:R-:W4:Y:S01]  /*0070*/  S2R R13, SR_TID.Y ;  /* 0x00000000000d7919 */ /* 0x000f220000002200 */
[----:B0-----:R-:W-:-:S05]  /*0080*/  IMAD R5, R4, 0x10, R15 ;  /* 0x0000001004057824 */ /* 0x001fca00078e020f */
[C---:B------:R-:W-:Y:S02]  /*0090*/  IADD3 R6, PT, PT, R5.reuse, 0x8, RZ ;  /* 0x0000000805067810 */ /* 0x040fe40007ffe0ff */
[----:B-1----:R-:W-:Y:S01]  /*00a0*/  ISETP.GE.AND P0, PT, R5, UR7, PT ;  /* 0x0000000705007c0c */ /* 0x002fe2000bf06270 */
[----:B----4-:R-:W-:Y:S01]  /*00b0*/  IMAD R0, R9, 0x10, R13 ;  /* 0x0000001009007824 */ /* 0x010fe200078e020d */
[----:B------:R-:W-:-:S03]  /*00c0*/  ISETP.GE.AND P1, PT, R6, UR7, PT ;  /* 0x0000000706007c0c */ /* 0x000fc6000bf26270 */
[C---:B------:R-:W-:Y:S01]  /*00d0*/  IMAD R5, R0.reuse, UR7, R5 ;  /* 0x0000000700057c24 */ /* 0x040fe2000f8e0205 */
[C---:B------:R-:W-:Y:S02]  /*00e0*/  ISETP.GE.OR P0, PT, R0.reuse, UR6, P0 ;  /* 0x0000000600007c0c */ /* 0x040fe40008706670 */
[----:B------:R-:W-:Y:S01]  /*00f0*/  ISETP.LT.AND P1, PT, R0, UR6, !P1 ;  /* 0x0000000600007c0c */ /* 0x000fe2000cf21270 */
[----:B--2---:R-:W-:-:S10]  /*0100*/  IMAD.WIDE R2, R5, 0x4, R2 ;  /* 0x0000000405027825 */ /* 0x004fd400078e0202 */
[----:B---3--:R-:W2:Y:S04]  /*0110*/  @!P0 LDG.E R5, desc[UR4][R2.64] ;  /* 0x0000000402058981 */ /* 0x008ea8000c1e1900 */
[----:B------:R0:W3:Y:S01]  /*0120*/  @P1 LDG.E R7, desc[UR4][R2.64+0x20] ;  /* 0x0000200402071981 */ /* 0x0000e2000c1e1900 */
[----:B------:R-:W-:Y:S01]  /*0130*/  MOV R0, 0x400 ;  /* 0x0000040000007802 */ /* 0x000fe20000000f00 */
[----:B------:R-:W-:Y:S01]  /*0140*/  IMAD R9, R9, 0x10, R15 ;  /* 0x0000001009097824 */ /* 0x000fe200078e020f */
[----:B------:R-:W-:Y:S01]  /*0150*/  LEA R4, R4, R13, 0x4 ;  /* 0x0000000d04047211 */ /* 0x000fe200078e20ff */
[----:B------:R-:W1:Y:S03]  /*0160*/  S2R R11, SR_CgaCtaId ;  /* 0x00000000000b7919 */ /* 0x000e660000008800 */
[----:B------:R-:W-:-:S02]  /*0170*/  ISETP.GE.AND P2, PT, R9, UR6, PT ;  /* 0x0000000609007c0c */ /* 0x000fc4000bf46270 */
[----:B------:R-:W-:Y:S01]  /*0180*/  IADD3 R8, PT, PT, R9, 0x8, RZ ;  /* 0x0000000809087810 */ /* 0x000fe20007ffe0ff */
[----:B0-----:R-:W0:Y:S01]  /*0190*/  LDC.64 R2, c[0x0][0x388] ;  /* 0x0000e200ff027b82 */ /* 0x001e220000000a00 */
[C---:B------:R-:W-:Y:S01]  /*01a0*/  ISETP.GE.OR P2, PT, R4.reuse, UR7, P2 ;  /* 0x0000000704007c0c */ /* 0x040fe20009746670 */
[----:B------:R-:W-:-:S04]  /*01b0*/  IMAD R9, R4, UR6, R9 ;  /* 0x0000000604097c24 */ /* 0x000fc8000f8e0209 */
[----:B0-----:R-:W-:Y:S01]  /*01c0*/  IMAD.WIDE R2, R9, 0x4, R2 ;  /* 0x0000000409027825 */ /* 0x001fe200078e0202 */
[----:B-1----:R-:W-:-:S05]  /*01d0*/  LEA R0, R11, R0, 0x18 ;  /* 0x000000000b007211 */ /* 0x002fca00078ec0ff */
[----:B------:R-:W-:-:S04]  /*01e0*/  IMAD R0, R13, 0x44, R0 ;  /* 0x000000440d007824 */ /* 0x000fc800078e0200 */
[--C-:B------:R-:W-:Y:S02]  /*01f0*/  IMAD R6, R13, -0x40, R0.reuse ;  /* 0xffffffc00d067824 */ /* 0x100fe400078e0200 */
[C---:B------:R-:W-:Y:S02]  /*0200*/  IMAD R0, R15.reuse, 0x4, R0 ;  /* 0x000000040f007824 */ /* 0x040fe400078e0200 */
[----:B------:R-:W-:-:S03]  /*0210*/  IMAD R6, R15, 0x44, R6 ;  /* 0x000000440f067824 */ /* 0x000fc600078e0206 */
[----:B------:R-:W-:Y:S04]  /*0220*/  @!P1 STS [R0+0x20], RZ ;  /* 0x000020ff00009388 */ /* 0x000fe80000000800 */
[----:B--2---:R-:W-:Y:S04]  /*0230*/  @!P0 STS [R0], R5 ;  /* 0x0000000500008388 */ /* 0x004fe80000000800 */
[----:B------:R-:W-:Y:S01]  /*0240*/  @P0 STS [R0], RZ ;  /* 0x000000ff00000388 */ /* 0x000fe20000000800 */
[----:B------:R-:W-:-:S03]  /*0250*/  ISETP.GE.AND P0, PT, R8, UR6, PT ;  /* 0x0000000608007c0c */ /* 0x000fc6000bf06270 */
[----:B---3--:R-:W-:Y:S01]  /*0260*/  @P1 STS [R0+0x20], R7 ;  /* 0x0000200700001388 */ /* 0x008fe20000000800 */
[----:B------:R-:W-:Y:S01]  /*0270*/  BAR.SYNC.DEFER_BLOCKING 0x0 ;  /* 0x0000000000007b1d */ /* 0x000fe20000010000 */
[----:B------:R-:W-:-:S05]  /*0280*/  ISETP.GE.OR P0, PT, R4, UR7, P0 ;  /* 0x0000000704007c0c */ /* 0x000fca0008706670 */
[----:B------:R-:W0:Y:S04]  /*0290*/  @!P2 LDS R11, [R6] ;  /* 0x00000000060ba984 */ /* 0x000e280000000800 */
[----:B0-----:R0:W-:Y:S04]  /*02a0*/  @!P2 STG.E desc[UR4][R2.64], R11 ;  /* 0x0000000b0200a986 */ /* 0x0011e8000c101904 */
[----:B------:R-:W-:Y:S05]  /*02b0*/  @P0 EXIT ;  /* 0x000000000000094d */ /* 0x000fea0003800000 */
[----:B------:R-:W1:Y:S04]  /*02c0*/  LDS R5, [R6+0x220] ;  /* 0x0002200006057984 */ /* 0x000e680000000800 */
[----:B-1----:R-:W-:Y:S01]  /*02d0*/  STG.E desc[UR4][R2.64+0x20], R5 ;  /* 0x0000200502007986 */ /* 0x002fe2000c101904 */
[----:B------:R-:W-:Y:S05]  /*02e0*/  EXIT ;  /* 0x000000000000794d */ /* 0x000fea0003800000 */
.L_x_3:
        /* <DEDUP_REMOVED lines=9> */
.L_x_30:


//--------------------- .text._Z22pivot_column_eliminatePfS_ii --------------------------
	.section	.text._Z22pivot_column_eliminatePfS_ii,"ax",@progbits
	.align	128
        .global         _Z22pivot_column_eliminatePfS_ii
        .type           _Z22pivot_column_eliminatePfS_ii,@function
        .size           _Z22pivot_column_eliminatePfS_ii,(.L_x_31 - _Z22pivot_column_eliminatePfS_ii)
        .other          _Z22pivot_column_eliminatePfS_ii,@"STO_CUDA_ENTRY STV_DEFAULT"
_Z22pivot_column_eliminatePfS_ii:
.text._Z22pivot_column_eliminatePfS_ii:
[----:B------:R-:W-:Y:S01]  /*0000*/  LDC R1, c[0x0][0x37c] ;  /* 0x0000df00ff017b82 */ /* 0x000fe20000000800 */
[----:B------:R-:W0:Y:S07]  /*0010*/  S2R R10, SR_TID.X ;  /* 0x00000000000a7919 */ /* 0x000e2e0000002100 */
[----:B------:R-:W1:Y:S01]  /*0020*/  S2UR UR5, SR_CgaCtaId ;  /* 0x00000000000579c3 */ /* 0x000e620000008800 */
[----:B------:R-:W2:Y:S01]  /*0030*/  LDCU UR6, c[0x0][0x364] ;  /* 0x00006c80ff0677ac */ /* 0x000ea20008000800 */
[----:B------:R-:W-:Y:S01]  /*0040*/  BSSY.RECONVERGENT B0, `(.L_x_4) ;  /* 0x0000019000007945 */ /* 0x000fe20003800200 */
[----:B------:R-:W2:Y:S01]  /*0050*/  S2R R3, SR_CTAID.Y ;  /* 0x0000000000037919 */ /* 0x000ea20000002600 */
[----:B------:R-:W-:Y:S01]  /*0060*/  UMOV UR4, 0x400 ;  /* 0x0000040000047882 */ /* 0x000fe20000000000 */
[----:B------:R-:W3:Y:S01]  /*0070*/  LDCU.64 UR8, c[0x0][0x358] ;  /* 0x00006b00ff0877ac */ /* 0x000ee20008000a00 */
[----:B------:R-:W2:Y:S02]  /*0080*/  S2R R0, SR_TID.Y ;  /* 0x0000000000007919 */ /* 0x000ea40000002200 */
[----:B------:R-:W4:Y:S08]  /*0090*/  S2UR UR7, SR_CTAID.X ;  /* 0x00000000000779c3 */ /* 0x000f300000002500 */
[----:B------:R-:W4:Y:S01]  /*00a0*/  LDC R9, c[0x0][0x360] ;  /* 0x0000d800ff097b82 */ /* 0x000f220000000800 */
[----:B-1----:R-:W-:Y:S01]  /*00b0*/  ULEA UR4, UR5, UR4, 0x18 ;  /* 0x0000000405047291 */ /* 0x002fe2000f8ec0ff */
[----:B0-----:R-:W-:Y:S01]  /*00c0*/  ISETP.NE.AND P0, PT, R10, RZ, PT ;  /* 0x000000ff0a00720c */ /* 0x001fe20003f05270 */
[----:B--2---:R-:W-:-:S04]  /*00d0*/  IMAD R3, R3, UR6, R0 ;  /* 0x0000000603037c24 */ /* 0x004fc8000f8e0200 */
[----:B------:R-:W-:Y:S01]  /*00e0*/  LEA R2, R0, UR4, 0x2 ;  /* 0x0000000400027c11 */ /* 0x000fe2000f8e10ff */
[----:B----4-:R-:W-:-:S07]  /*00f0*/  IMAD R4, R9, UR7, R10 ;  /* 0x0000000709047c24 */ /* 0x010fce000f8e020a */
[----:B---3--:R-:W-:Y:S05]  /*0100*/  @P0 BRA `(.L_x_5) ;  /* 0x0000000000300947 */ /* 0x008fea0003800000 */
[----:B------:R-:W0:Y:S01]  /*0110*/  LDC R8, c[0x0][0x390] ;  /* 0x0000e400ff087b82 */ /* 0x000e220000000800 */
[----:B------:R-:W-:Y:S01]  /*0120*/  BSSY.RECONVERGENT B1, `(.L_x_6) ;  /* 0x0000009000017945 */ /* 0x000fe20003800200 */
[----:B------:R-:W-:Y:S01]  /*0130*/  HFMA2 R7, -RZ, RZ, 0, 0 ;  /* 0x00000000ff077431 */ /* 0x000fe200000001ff */
[----:B0-----:R-:W-:-:S13]  /*0140*/  ISETP.GE.AND P0, PT, R3, R8, PT ;  /* 0x000000080300720c */ /* 0x001fda0003f06270 */
[----:B------:R-:W-:Y:S05]  /*0150*/  @P0 BRA `(.L_x_7) ;  /* 0x0000000000140947 */ /* 0x000fea0003800000 */
[----:B------:R-:W0:Y:S01]  /*0160*/  LDC.64 R6, c[0x0][0x380] ;  /* 0x0000e000ff067b82 */ /* 0x000e220000000a00 */
[----:B------:R-:W1:Y:S02]  /*0170*/  LDCU UR5, c[0x0][0x394] ;  /* 0x00007280ff0577ac */ /* 0x000e640008000800 */
[----:B-1----:R-:W-:-:S04]  /*0180*/  IMAD R5, R3, R8, UR5 ;  /* 0x0000000503057e24 */ /* 0x002fc8000f8e0208 */
[----:B0-----:R-:W-:-:S06]  /*0190*/  IMAD.WIDE R6, R5, 0x4, R6 ;  /* 0x0000000405067825 */ /* 0x001fcc00078e0206 */
[----:B------:R0:W5:Y:S02]  /*01a0*/  LDG.E R7, desc[UR8][R6.64] ;  /* 0x0000000806077981 */ /* 0x000164000c1e1900 */
.L_x_7:
[----:B------:R-:W-:Y:S05]  /*01b0*/  BSYNC.RECONVERGENT B1 ;  /* 0x0000000000017941 */ /* 0x000fea0003800200 */
.L_x_6:
[----:B-----5:R1:W-:Y:S02]  /*01c0*/  STS [R2], R7 ;  /* 0x0000000702007388 */ /* 0x0203e40000000800 */
.L_x_5:
[----:B------:R-:W-:Y:S05]  /*01d0*/  BSYNC.RECONVERGENT B0 ;  /* 0x0000000000007941 */ /* 0x000fea0003800200 */
.L_x_4:
[----:B------:R-:W-:Y:S01]  /*01e0*/  ISETP.NE.AND P0, PT, R0, RZ, PT ;  /* 0x000000ff0000720c */ /* 0x000fe20003f05270 */
[----:B------:R-:W-:Y:S01]  /*01f0*/  ULEA UR4, UR6, UR4, 0x2 ;  /* 0x0000000406047291 */ /* 0x000fe2000f8e10ff */
[----:B------:R-:W-:Y:S05]  /*0200*/  BSSY.RECONVERGENT B0, `(.L_x_8) ;  /* 0x0000014000007945 */ /* 0x000fea0003800200 */
[----:B------:R-:W-:-:S04]  /*0210*/  LEA R10, R10, UR4, 0x2 ;  /* 0x000000040a0a7c11 */ /* 0x000fc8000f8e10ff */
[----:B------:R-:W-:Y:S02]  /*0220*/  LEA R0, R9, R10, 0x2 ;  /* 0x0000000a09007211 */ /* 0x000fe400078e10ff */
[----:B------:R-:W-:Y:S05]  /*0230*/  @P0 BRA `(.L_x_9) ;  /* 0x0000000000400947 */ /* 0x000fea0003800000 */
[----:B------:R-:W2:Y:S02]  /*0240*/  LDCU UR4, c[0x0][0x390] ;  /* 0x00007200ff0477ac */ /* 0x000ea40008000800 */
[----:B--2---:R-:W-:-:S13]  /*0250*/  ISETP.GE.AND P0, PT, R4, UR4, PT ;  /* 0x0000000404007c0c */ /* 0x004fda000bf06270 */
[----:B------:R-:W2:Y:S08]  /*0260*/  @!P0 LDC R11, c[0x0][0x394] ;  /* 0x0000e500ff0b8b82 */ /* 0x000eb00000000800 */
[----:B------:R-:W3:Y:S08]  /*0270*/  @!P0 LDC R5, c[0x0][0x394] ;  /* 0x0000e500ff058b82 */ /* 0x000ef00000000800 */
[----:B------:R-:W4:Y:S08]  /*0280*/  @!P0 LDC.64 R8, c[0x0][0x388] ;  /* 0x0000e200ff088b82 */ /* 0x000f300000000a00 */
[----:B01----:R-:W0:Y:S01]  /*0290*/  @!P0 LDC.64 R6, c[0x0][0x380] ;  /* 0x0000e000ff068b82 */ /* 0x003e220000000a00 */
[----:B--2---:R-:W-:-:S02]  /*02a0*/  @!P0 IMAD R11, R11, UR4, R4 ;  /* 0x000000040b0b8c24 */ /* 0x004fc4000f8e0204 */
[----:B---3--:R-:W-:Y:S02]  /*02b0*/  @!P0 IMAD R5, R5, UR4, R4 ;  /* 0x0000000405058c24 */ /* 0x008fe4000f8e0204 */
[----:B----4-:R-:W-:-:S04]  /*02c0*/  @!P0 IMAD.WIDE R8, R11, 0x4, R8 ;  /* 0x000000040b088825 */ /* 0x010fc800078e0208 */
[----:B------:R-:W-:Y:S02]  /*02d0*/  HFMA2 R11, -RZ, RZ, 0, 0 ;  /* 0x00000000ff0b7431 */ /* 0x000fe400000001ff */
[----:B0-----:R-:W-:Y:S01]  /*02e0*/  @!P0 IMAD.WIDE R6, R5, 0x4, R6 ;  /* 0x0000000405068825 */ /* 0x001fe200078e0206 */
[----:B------:R-:W-:-:S03]  /*02f0*/  MOV R5, RZ ;  /* 0x000000ff00057202 */ /* 0x000fc60000000f00 */
[----:B------:R-:W2:Y:S04]  /*0300*/  @!P0 LDG.E R11, desc[UR8][R8.64] ;  /* 0x00000008080b8981 */ /* 0x000ea8000c1e1900 */
[----:B------:R-:W3:Y:S04]  /*0310*/  @!P0 LDG.E R5, desc[UR8][R6.64] ;  /* 0x0000000806058981 */ /* 0x000ee8000c1e1900 */
[----:B---3--:R3:W-:Y:S04]  /*0320*/  STS [R10], R5 ;  /* 0x000000050a007388 */ /* 0x0087e80000000800 */
[----:B--2---:R3:W-:Y:S02]  /*0330*/  STS [R0], R11 ;  /* 0x0000000b00007388 */ /* 0x0047e40000000800 */
.L_x_9:
[----:B------:R-:W-:Y:S05]  /*0340*/  BSYNC.RECONVERGENT B0 ;  /* 0x0000000000007941 */ /* 0x000fea0003800200 */
.L_x_8:
[----:B------:R-:W2:Y:S01]  /*0350*/  LDCU.64 UR4, c[0x0][0x390] ;  /* 0x00007200ff0477ac */ /* 0x000ea20008000a00 */
[C---:B---3--:R-:W-:Y:S01]  /*0360*/  VIMNMX R5, PT, PT, R3.reuse, R4, !PT ;  /* 0x0000000403057248 */ /* 0x048fe20007fe0100 */
[----:B------:R-:W-:Y:S01]  /*0370*/  BAR.SYNC.DEFER_BLOCKING 0x0 ;  /* 0x0000000000007b1d */ /* 0x000fe20000010000 */
[----:B--2---:R-:W-:-:S04]  /*0380*/  ISETP.NE.AND P0, PT, R3, UR5, PT ;  /* 0x0000000503007c0c */ /* 0x004fc8000bf05270 */
[----:B------:R-:W-:-:S13]  /*0390*/  ISETP.GE.OR P0, PT, R5, UR4, !P0 ;  /* 0x0000000405007c0c */ /* 0x000fda000c706670 */
[----:B------:R-:W-:Y:S05]  /*03a0*/  @P0 EXIT ;  /* 0x000000000000094d */ /* 0x000fea0003800000 */
[----:B01----:R-:W0:Y:S01]  /*03b0*/  LDC.64 R6, c[0x0][0x380] ;  /* 0x0000e000ff067b82 */ /* 0x003e220000000a00 */
[----:B------:R-:W-:Y:S01]  /*03c0*/  IMAD R9, R3, UR4, R4 ;  /* 0x0000000403097c24 */ /* 0x000fe2000f8e0204 */
[----:B------:R-:W-:Y:S04]  /*03d0*/  LDS R2, [R2] ;  /* 0x0000000002027984 */ /* 0x000fe80000000800 */
[----:B------:R-:W1:Y:S01]  /*03e0*/  LDS R3, [R10] ;  /* 0x000000000a037984 */ /* 0x000e620000000800 */
[C---:B0-----:R-:W-:Y:S02]  /*03f0*/  IMAD.WIDE R4, R9.reuse, 0x4, R6 ;  /* 0x0000000409047825 */ /* 0x041fe400078e0206 */
[----:B------:R-:W0:Y:S03]  /*0400*/  LDC.64 R6, c[0x0][0x388] ;  /* 0x0000e200ff067b82 */ /* 0x000e260000000a00 */
[----:B------:R-:W1:Y:S01]  /*0410*/  LDG.E R11, desc[UR8][R4.64] ;  /* 0x00000008040b7981 */ /* 0x000e62000c1e1900 */
[----:B0-----:R-:W-:-:S03]  /*0420*/  IMAD.WIDE R6, R9, 0x4, R6 ;  /* 0x0000000409067825 */ /* 0x001fc600078e0206 */
[----:B------:R-:W0:Y:S01]  /*0430*/  LDS R9, [R0] ;  /* 0x0000000000097984 */ /* 0x000e220000000800 */
[----:B-1----:R-:W-:-:S05]  /*0440*/  FFMA R3, -R2, R3, R11 ;  /* 0x0000000302037223 */ /* 0x002fca000000010b */
[----:B------:R-:W-:Y:S04]  /*0450*/  STG.E desc[UR8][R4.64], R3 ;  /* 0x0000000304007986 */ /* 0x000fe8000c101908 */
[----:B------:R-:W0:Y:S02]  /*0460*/  LDG.E R11, desc[UR8][R6.64] ;  /* 0x00000008060b7981 */ /* 0x000e24000c1e1900 */
[----:B0-----:R-:W-:-:S05]  /*0470*/  FFMA R9, -R2, R9, R11 ;  /* 0x0000000902097223 */ /* 0x001fca000000010b */
[----:B------:R-:W-:Y:S01]  /*0480*/  STG.E desc[UR8][R6.64], R9 ;  /* 0x0000000906007986 */ /* 0x000fe2000c101908 */
[----:B------:R-:W-:Y:S05]  /*0490*/  EXIT ;  /* 0x000000000000794d */ /* 0x000fea0003800000 */
.L_x_10:
        /* <DEDUP_REMOVED lines=14> */
.L_x_31:


//--------------------- .text._Z15pivot_normalizePfS_ii --------------------------
	.section	.text._Z15pivot_normalizePfS_ii,"ax",@progbits
	.align	128
        .global         _Z15pivot_normalizePfS_ii
        .type           _Z15pivot_normalizePfS_ii,@function
        .size           _Z15pivot_normalizePfS_ii,(.L_x_28 - _Z15pivot_normalizePfS_ii)
        .other          _Z15pivot_normalizePfS_ii,@"STO_CUDA_ENTRY STV_DEFAULT"
_Z15pivot_normalizePfS_ii:
.text._Z15pivot_normalizePfS_ii:
[----:B------:R-:W-:Y:S01]  /*0000*/  LDC R1, c[0x0][0x37c] ;  /* 0x0000df00ff017b82 */ /* 0x000fe20000000800 */
[----:B------:R-:W0:Y:S01]  /*0010*/  S2R R7, SR_TID.X ;  /* 0x0000000000077919 */ /* 0x000e220000002100 */
[----:B------:R-:W1:Y:S06]  /*0020*/  LDCU.64 UR4, c[0x0][0x358] ;  /* 0x00006b00ff0477ac */ /* 0x000e6c0008000a00 */
[----:B------:R-:W2:Y:S01]  /*0030*/  S2UR UR6, SR_CTAID.X ;  /* 0x00000000000679c3 */ /* 0x000ea20000002500 */
[----:B------:R-:W3:Y:S01]  /*0040*/  LDCU UR7, c[0x0][0x390] ;  /* 0x00007200ff0777ac */ /* 0x000ee20008000800 */
[----:B0-----:R-:W-:-:S13]  /*0050*/  LOP3.LUT P0, RZ, R7, 0x1f, RZ, 0xc0, !PT ;  /* 0x0000001f07ff7812 */ /* 0x001fda000780c0ff */
[----:B------:R-:W0:Y:S08]  /*0060*/  @!P0 LDC.64 R2, c[0x0][0x390] ;  /* 0x0000e400ff028b82 */ /* 0x000e300000000a00 */
[----:B------:R-:W4:Y:S01]  /*0070*/  @!P0 LDC.64 R4, c[0x0][0x380] ;  /* 0x0000e000ff048b82 */ /* 0x000f220000000a00 */
[----:B0-----:R-:W-:-:S04]  /*0080*/  @!P0 IMAD R3, R3, R2, R3 ;  /* 0x0000000203038224 */ /* 0x001fc800078e0203 */
[----:B----4-:R-:W-:-:S05]  /*0090*/  @!P0 IMAD.WIDE R4, R3, 0x4, R4 ;  /* 0x0000000403048825 */ /* 0x010fca00078e0204 */
[----:B-1----:R-:W4:Y:S01]  /*00a0*/  @!P0 LDG.E R0, desc[UR4][R4.64] ;  /* 0x0000000404008981 */ /* 0x002f22000c1e1900 */
[----:B------:R-:W2:Y:S02]  /*00b0*/  LDC R6, c[0x0][0x360] ;  /* 0x0000d800ff067b82 */ /* 0x000ea40000000800 */
[----:B--2---:R-:W-:-:S05]  /*00c0*/  IMAD R6, R6, UR6, R7 ;  /* 0x0000000606067c24 */ /* 0x004fca000f8e0207 */
[----:B---3--:R-:W-:Y:S01]  /*00d0*/  ISETP.GE.AND P0, PT, R6, UR7, PT ;  /* 0x0000000706007c0c */ /* 0x008fe2000bf06270 */
[----:B----4-:R0:W1:-:S12]  /*00e0*/  SHFL.IDX PT, R3, R0, RZ, 0x1f ;  /* 0x00001fff00037589 */ /* 0x01005800000e0000 */
[----:B------:R-:W-:Y:S05]  /*00f0*/  @P0 EXIT ;  /* 0x000000000000094d */ /* 0x000fea0003800000 */
[----:B------:R-:W2:Y:S08]  /*0100*/  LDC R7, c[0x0][0x394] ;  /* 0x0000e500ff077b82 */ /* 0x000eb00000000800 */
[----:B------:R-:W3:Y:S01]  /*0110*/  LDC.64 R4, c[0x0][0x380] ;  /* 0x0000e000ff047b82 */ /* 0x000ee20000000a00 */
[----:B--2---:R-:W-:-:S04]  /*0120*/  IMAD R6, R7, UR7, R6 ;  /* 0x0000000707067c24 */ /* 0x004fc8000f8e0206 */
[----:B---3--:R-:W-:-:S05]  /*0130*/  IMAD.WIDE R4, R6, 0x4, R4 ;  /* 0x0000000406047825 */ /* 0x008fca00078e0204 */
[----:B0-----:R-:W2:Y:S01]  /*0140*/  LDG.E R0, desc[UR4][R4.64] ;  /* 0x0000000404007981 */ /* 0x001ea2000c1e1900 */
[----:B-1----:R-:W0:Y:S01]  /*0150*/  MUFU.RCP R2, R3 ;  /* 0x0000000300027308 */ /* 0x002e220000001000 */
[----:B------:R-:W-:Y:S01]  /*0160*/  BSSY.RECONVERGENT B0, `(.L_x_11) ;  /* 0x000000b000007945 */ /* 0x000fe20003800200 */
[----:B0-----:R-:W-:-:S04]  /*0170*/  FFMA R7, -R3, R2, 1 ;  /* 0x3f80000003077423 */ /* 0x001fc80000000102 */
[----:B------:R-:W-:Y:S02]  /*0180*/  FFMA R7, R2, R7, R2 ;  /* 0x0000000702077223 */ /* 0x000fe40000000002 */
[----:B--2---:R-:W0:Y:S02]  /*0190*/  FCHK P0, R0, R3 ;  /* 0x0000000300007302 */ /* 0x004e240000000000 */
[----:B------:R-:W-:-:S04]  /*01a0*/  FFMA R2, R0, R7, RZ ;  /* 0x0000000700027223 */ /* 0x000fc800000000ff */
[----:B------:R-:W-:-:S04]  /*01b0*/  FFMA R8, -R3, R2, R0 ;  /* 0x0000000203087223 */ /* 0x000fc80000000100 */
[----:B------:R-:W-:Y:S01]  /*01c0*/  FFMA R11, R7, R8, R2 ;  /* 0x00000008070b7223 */ /* 0x000fe20000000002 */
[----:B0-----:R-:W-:Y:S06]  /*01d0*/  @!P0 BRA `(.L_x_12) ;  /* 0x00000000000c8947 */ /* 0x001fec0003800000 */
[----:B------:R-:W-:-:S07]  /*01e0*/  MOV R2, 0x200 ;  /* 0x0000020000027802 */ /* 0x000fce0000000f00 */
[----:B------:R-:W-:Y:S05]  /*01f0*/  CALL.REL.NOINC `($__internal_0_$__cuda_sm3x_div_rn_noftz_f32_slowpath) ;  /* 0x0000000000587944 */ /* 0x000fea0003c00000 */
[----:B------:R-:W-:-:S07]  /*0200*/  IMAD.MOV.U32 R11, RZ, RZ, R0 ;  /* 0x000000ffff0b7224 */ /* 0x000fce00078e0000 */
.L_x_12:
[----:B------:R-:W-:Y:S05]  /*0210*/  BSYNC.RECONVERGENT B0 ;  /* 0x0000000000007941 */ /* 0x000fea0003800200 */
.L_x_11:
[----:B------:R-:W0:Y:S01]  /*0220*/  LDC.64 R8, c[0x0][0x388] ;  /* 0x0000e200ff087b82 */ /* 0x000e220000000a00 */
[----:B------:R1:W-:Y:S01]  /*0230*/  STG.E desc[UR4][R4.64], R11 ;  /* 0x0000000b04007986 */ /* 0x0003e2000c101904 */
[----:B0-----:R-:W-:-:S05]  /*0240*/  IMAD.WIDE R6, R6, 0x4, R8 ;  /* 0x0000000406067825 */ /* 0x001fca00078e0208 */
[----:B------:R-:W2:Y:S01]  /*0250*/  LDG.E R2, desc[UR4][R6.64] ;  /* 0x0000000406027981 */ /* 0x000ea2000c1e1900 */
[----:B------:R-:W0:Y:S01]  /*0260*/  MUFU.RCP R0, R3 ;  /* 0x0000000300007308 */ /* 0x000e220000001000 */
[----:B------:R-:W-:Y:S01]  /*0270*/  BSSY.RECONVERGENT B0, `(.L_x_13) ;  /* 0x000000c000007945 */ /* 0x000fe20003800200 */
[----:B0-----:R-:W-:-:S04]  /*0280*/  FFMA R9, -R3, R0, 1 ;  /* 0x3f80000003097423 */ /* 0x001fc80000000100 */
[----:B------:R-:W-:Y:S02]  /*0290*/  FFMA R0, R0, R9, R0 ;  /* 0x0000000900007223 */ /* 0x000fe40000000000 */
[----:B--2---:R-:W0:Y:S02]  /*02a0*/  FCHK P0, R2, R3 ;  /* 0x0000000302007302 */ /* 0x004e240000000000 */
[----:B------:R-:W-:-:S04]  /*02b0*/  FFMA R9, R0, R2, RZ ;  /* 0x0000000200097223 */ /* 0x000fc800000000ff */
[----:B------:R-:W-:-:S04]  /*02c0*/  FFMA R8, -R3, R9, R2 ;  /* 0x0000000903087223 */ /* 0x000fc80000000102 */
[----:B------:R-:W-:Y:S01]  /*02d0*/  FFMA R9, R0, R8, R9 ;  /* 0x0000000800097223 */ /* 0x000fe20000000009 */
[----:B01----:R-:W-:Y:S06]  /*02e0*/  @!P0 BRA `(.L_x_14) ;  /* 0x0000000000108947 */ /* 0x003fec0003800000 */
[----:B------:R-:W-:Y:S01]  /*02f0*/  IMAD.MOV.U32 R0, RZ, RZ, R2 ;  /* 0x000000ffff007224 */ /* 0x000fe200078e0002 */
[----:B------:R-:W-:-:S07]  /*0300*/  MOV R2, 0x320 ;  /* 0x0000032000027802 */ /* 0x000fce0000000f00 */
[----:B------:R-:W-:Y:S05]  /*0310*/  CALL.REL.NOINC `($__internal_0_$__cuda_sm3x_div_rn_noftz_f32_slowpath) ;  /* 0x0000000000107944 */ /* 0x000fea0003c00000 */
[----:B------:R-:W-:-:S07]  /*0320*/  IMAD.MOV.U32 R9, RZ, RZ, R0 ;  /* 0x000000ffff097224 */ /* 0x000fce00078e0000 */
.L_x_14:
[----:B------:R-:W-:Y:S05]  /*0330*/  BSYNC.RECONVERGENT B0 ;  /* 0x0000000000007941 */ /* 0x000fea0003800200 */
.L_x_13:
[----:B------:R-:W-:Y:S01]  /*0340*/  STG.E desc[UR4][R6.64], R9 ;  /* 0x0000000906007986 */ /* 0x000fe2000c101904 */
[----:B------:R-:W-:Y:S05]  /*0350*/  EXIT ;  /* 0x000000000000794d */ /* 0x000fea0003800000 */
        .weak           $__internal_0_$__cuda_sm3x_div_rn_noftz_f32_slowpath
        .type           $__internal_0_$__cuda_sm3x_div_rn_noftz_f32_slowpath,@function
        .size           $__internal_0_$__cuda_sm3x_div_rn_noftz_f32_slowpath,(.L_x_28 - $__internal_0_$__cuda_sm3x_div_rn_noftz_f32_slowpath)
$__internal_0_$__cuda_sm3x_div_rn_noftz_f32_slowpath:
[--C-:B------:R-:W-:Y:S01]  /*0360*/  SHF.R.U32.HI R9, RZ, 0x17, R3.reuse ;  /* 0x00000017ff097819 */ /* 0x100fe20000011603 */
[----:B------:R-:W-:Y:S01]  /*0370*/  BSSY.RECONVERGENT B1, `(.L_x_15) ;  /* 0x0000063000017945 */ /* 0x000fe20003800200 */
[----:B------:R-:W-:Y:S01]  /*0380*/  SHF.R.U32.HI R8, RZ, 0x17, R0 ;  /* 0x00000017ff087819 */ /* 0x000fe20000011600 */
[----:B------:R-:W-:Y:S01]  /*0390*/  IMAD.MOV.U32 R11, RZ, RZ, R3 ;  /* 0x000000ffff0b7224 */ /* 0x000fe200078e0003 */
[----:B------:R-:W-:Y:S02]  /*03a0*/  LOP3.LUT R9, R9, 0xff, RZ, 0xc0, !PT ;  /* 0x000000ff09097812 */ /* 0x000fe400078ec0ff */
[----:B------:R-:W-:-:S03]  /*03b0*/  LOP3.LUT R14, R8, 0xff, RZ, 0xc0, !PT ;  /* 0x000000ff080e7812 */ /* 0x000fc600078ec0ff */
[----:B------:R-:W-:Y:S02]  /*03c0*/  VIADD R12, R9, 0xffffffff ;  /* 0xffffffff090c7836 */ /* 0x000fe40000000000 */
[----:B------:R-:W-:-:S03]  /*03d0*/  VIADD R10, R14, 0xffffffff ;  /* 0xffffffff0e0a7836 */ /* 0x000fc60000000000 */
[----:B------:R-:W-:-:S04]  /*03e0*/  ISETP.GT.U32.AND P0, PT, R12, 0xfd, PT ;  /* 0x000000fd0c00780c */ /* 0x000fc80003f04070 */
[----:B------:R-:W-:-:S13]  /*03f0*/  ISETP.GT.U32.OR P0, PT, R10, 0xfd, P0 ;  /* 0x000000fd0a00780c */ /* 0x000fda0000704470 */
[----:B------:R-:W-:Y:S01]  /*0400*/  @!P0 IMAD.MOV.U32 R8, RZ, RZ, RZ ;  /* 0x000000ffff088224 */ /* 0x000fe200078e00ff */
[----:B------:R-:W-:Y:S06]  /*0410*/  @!P0 BRA `(.L_x_16) ;  /* 0x00000000005c8947 */ /* 0x000fec0003800000 */
[----:B------:R-:W-:Y:S02]  /*0420*/  FSETP.GTU.FTZ.AND P0, PT, |R0|, +INF , PT ;  /* 0x7f8000000000780b */ /* 0x000fe40003f1c200 */
[----:B------:R-:W-:-:S04]  /*0430*/  FSETP.GTU.FTZ.AND P1, PT, |R3|, +INF , PT ;  /* 0x7f8000000300780b */ /* 0x000fc80003f3c200 */
[----:B------:R-:W-:-:S13]  /*0440*/  PLOP3.LUT P0, PT, P0, P1, PT, 0xf8, 0x8f ;  /* 0x00000000008f781c */ /* 0x000fda0000703f70 */
[----:B------:R-:W-:Y:S05]  /*0450*/  @P0 BRA `(.L_x_17) ;  /* 0x00000004004c0947 */ /* 0x000fea0003800000 */
[----:B------:R-:W-:-:S13]  /*0460*/  LOP3.LUT P0, RZ, R11, 0x7fffffff, R0, 0xc8, !PT ;  /* 0x7fffffff0bff7812 */ /* 0x000fda000780c800 */
[----:B------:R-:W-:Y:S05]  /*0470*/  @!P0 BRA `(.L_x_18) ;  /* 0x00000004003c8947 */ /* 0x000fea0003800000 */
[C---:B------:R-:W-:Y:S02]  /*0480*/  FSETP.NEU.FTZ.AND P2, PT, |R0|.reuse, +INF , PT ;  /* 0x7f8000000000780b */ /* 0x040fe40003f5d200 */
[----:B------:R-:W-:Y:S02]  /*0490*/  FSETP.NEU.FTZ.AND P1, PT, |R3|, +INF , PT ;  /* 0x7f8000000300780b */ /* 0x000fe40003f3d200 */
[----:B------:R-:W-:-:S11]  /*04a0*/  FSETP.NEU.FTZ.AND P0, PT, |R0|, +INF , PT ;  /* 0x7f8000000000780b */ /* 0x000fd60003f1d200 */
[----:B------:R-:W-:Y:S05]  /*04b0*/  @!P1 BRA !P2, `(.L_x_18) ;  /* 0x00000004002c9947 */ /* 0x000fea0005000000 */
[----:B------:R-:W-:-:S04]  /*04c0*/  LOP3.LUT P2, RZ, R0, 0x7fffffff, RZ, 0xc0, !PT ;  /* 0x7fffffff00ff7812 */ /* 0x000fc8000784c0ff */
[----:B------:R-:W-:-:S13]  /*04d0*/  PLOP3.LUT P1, PT, P1, P2, PT, 0x2f, 0xf2 ;  /* 0x0000000000f2781c */ /* 0x000fda0000f24577 */
[----:B------:R-:W-:Y:S05]  /*04e0*/  @P1 BRA `(.L_x_19) ;  /* 0x0000000400181947 */ /* 0x000fea0003800000 */
[----:B------:R-:W-:-:S04]  /*04f0*/  LOP3.LUT P1, RZ, R11, 0x7fffffff, RZ, 0xc0, !PT ;  /* 0x7fffffff0bff7812 */ /* 0x000fc8000782c0ff */
[----:B------:R-:W-:-:S13]  /*0500*/  PLOP3.LUT P0, PT, P0, P1, PT, 0x2f, 0xf2 ;  /* 0x0000000000f2781c */ /* 0x000fda0000702577 */
[----:B------:R-:W-:Y:S05]  /*0510*/  @P0 BRA `(.L_x_20) ;  /* 0x0000000400000947 */ /* 0x000fea0003800000 */
[----:B------:R-:W-:Y:S02]  /*0520*/  ISETP.GE.AND P0, PT, R10, RZ, PT ;  /* 0x000000ff0a00720c */ /* 0x000fe40003f06270 */
[----:B------:R-:W-:-:S11]  /*0530*/  ISETP.GE.AND P1, PT, R12, RZ, PT ;  /* 0x000000ff0c00720c */ /* 0x000fd60003f26270 */
[----:B------:R-:W-:Y:S02]  /*0540*/  @P0 IMAD.MOV.U32 R8, RZ, RZ, RZ ;  /* 0x000000ffff080224 */ /* 0x000fe400078e00ff */
[----:B------:R-:W-:Y:S01]  /*0550*/  @!P0 FFMA R0, R0, 1.84467440737095516160e+19, RZ ;  /* 0x5f80000000008823 */ /* 0x000fe200000000ff */
[----:B------:R-:W-:Y:S02]  /*0560*/  @!P0 IMAD.MOV.U32 R8, RZ, RZ, -0x40 ;  /* 0xffffffc0ff088424 */ /* 0x000fe400078e00ff */
[----:B------:R-:W-:Y:S02]  /*0570*/  @!P1 FFMA R11, R3, 1.84467440737095516160e+19, RZ ;  /* 0x5f800000030b9823 */ /* 0x000fe400000000ff */
[----:B------:R-:W-:-:S07]  /*0580*/  @!P1 VIADD R8, R8, 0x40 ;  /* 0x0000004008089836 */ /* 0x000fce0000000000 */
.L_x_16:
[----:B------:R-:W-:Y:S01]  /*0590*/  LEA R10, R9, 0xc0800000, 0x17 ;  /* 0xc0800000090a7811 */ /* 0x000fe200078eb8ff */
[----:B------:R-:W-:Y:S04]  /*05a0*/  BSSY.RECONVERGENT B2, `(.L_x_21) ;  /* 0x0000036000027945 */ /* 0x000fe80003800200 */
[----:B------:R-:W-:Y:S02]  /*05b0*/  IMAD.IADD R11, R11, 0x1, -R10 ;  /* 0x000000010b0b7824 */ /* 0x000fe400078e0a0a */
[----:B------:R-:W-:Y:S02]  /*05c0*/  VIADD R10, R14, 0xffffff81 ;  /* 0xffffff810e0a7836 */ /* 0x000fe40000000000 */
[----:B------:R0:W1:Y:S01]  /*05d0*/  MUFU.RCP R12, R11 ;  /* 0x0000000b000c7308 */ /* 0x0000620000001000 */
[----:B------:R-:W-:Y:S01]  /*05e0*/  FADD.FTZ R13, -R11, -RZ ;  /* 0x800000ff0b0d7221 */ /* 0x000fe20000010100 */
[C---:B------:R-:W-:Y:S01]  /*05f0*/  IMAD R0, R10.reuse, -0x800000, R0 ;  /* 0xff8000000a007824 */ /* 0x040fe200078e0200 */
[----:B0-----:R-:W-:-:S05]  /*0600*/  IADD3 R11, PT, PT, R10, 0x7f, -R9 ;  /* 0x0000007f0a0b7810 */ /* 0x001fca0007ffe809 */
[----:B------:R-:W-:Y:S02]  /*0610*/  IMAD.IADD R11, R11, 0x1, R8 ;  /* 0x000000010b0b7824 */ /* 0x000fe400078e0208 */
[----:B-1----:R-:W-:-:S04]  /*0620*/  FFMA R15, R12, R13, 1 ;  /* 0x3f8000000c0f7423 */ /* 0x002fc8000000000d */
[----:B------:R-:W-:-:S04]  /*0630*/  FFMA R17, R12, R15, R12 ;  /* 0x0000000f0c117223 */ /* 0x000fc8000000000c */
[----:B------:R-:W-:-:S04]  /*0640*/  FFMA R12, R0, R17, RZ ;  /* 0x00000011000c7223 */ /* 0x000fc800000000ff */
[----:B------:R-:W-:-:S04]  /*0650*/  FFMA R15, R13, R12, R0 ;  /* 0x0000000c0d0f7223 */ /* 0x000fc80000000000 */
[----:B------:R-:W-:-:S04]  /*0660*/  FFMA R12, R17, R15, R12 ;  /* 0x0000000f110c7223 */ /* 0x000fc8000000000c */
[----:B------:R-:W-:-:S04]  /*0670*/  FFMA R13, R13, R12, R0 ;  /* 0x0000000c0d0d7223 */ /* 0x000fc80000000000 */
[----:B------:R-:W-:-:S05]  /*0680*/  FFMA R0, R17, R13, R12 ;  /* 0x0000000d11007223 */ /* 0x000fca000000000c */
[----:B------:R-:W-:-:S04]  /*0690*/  SHF.R.U32.HI R9, RZ, 0x17, R0 ;  /* 0x00000017ff097819 */ /* 0x000fc80000011600 */
[----:B------:R-:W-:-:S05]  /*06a0*/  LOP3.LUT R9, R9, 0xff, RZ, 0xc0, !PT ;  /* 0x000000ff09097812 */ /* 0x000fca00078ec0ff */
[----:B------:R-:W-:-:S04]  /*06b0*/  IMAD.IADD R14, R9, 0x1, R11 ;  /* 0x00000001090e7824 */ /* 0x000fc800078e020b */
[----:B------:R-:W-:-:S05]  /*06c0*/  VIADD R8, R14, 0xffffffff ;  /* 0xffffffff0e087836 */ /* 0x000fca0000000000 */
[----:B------:R-:W-:-:S13]  /*06d0*/  ISETP.GE.U32.AND P0, PT, R8, 0xfe, PT ;  /* 0x000000fe0800780c */ /* 0x000fda0003f06070 */
[----:B------:R-:W-:Y:S05]  /*06e0*/  @!P0 BRA `(.L_x_22) ;  /* 0x0000000000808947 */ /* 0x000fea0003800000 */
[----:B------:R-:W-:-:S13]  /*06f0*/  ISETP.GT.AND P0, PT, R14, 0xfe, PT ;  /* 0x000000fe0e00780c */ /* 0x000fda0003f04270 */
[----:B------:R-:W-:Y:S05]  /*0700*/  @P0 BRA `(.L_x_23) ;  /* 0x00000000006c0947 */ /* 0x000fea0003800000 */
[----:B------:R-:W-:-:S13]  /*0710*/  ISETP.GE.AND P0, PT, R14, 0x1, PT ;  /* 0x000000010e00780c */ /* 0x000fda0003f06270 */
[----:B------:R-:W-:Y:S05]  /*0720*/  @P0 BRA `(.L_x_24) ;  /* 0x0000000000740947 */ /* 0x000fea0003800000 */
[----:B------:R-:W-:Y:S02]  /*0730*/  ISETP.GE.AND P0, PT, R14, -0x18, PT ;  /* 0xffffffe80e00780c */ /* 0x000fe40003f06270 */
[----:B------:R-:W-:-:S11]  /*0740*/  LOP3.LUT R0, R0, 0x80000000, RZ, 0xc0, !PT ;  /* 0x8000000000007812 */ /* 0x000fd600078ec0ff */
[----:B------:R-:W-:Y:S05]  /*0750*/  @!P0 BRA `(.L_x_24) ;  /* 0x0000000000688947 */ /* 0x000fea0003800000 */
[CCC-:B------:R-:W-:Y:S01]  /*0760*/  FFMA.RZ R8, R17.reuse, R13.reuse, R12.reuse ;  /* 0x0000000d11087223 */ /* 0x1c0fe2000000c00c */
[C---:B------:R-:W-:Y:S02]  /*0770*/  VIADD R11, R14.reuse, 0x20 ;  /* 0x000000200e0b7836 */ /* 0x040fe40000000000 */
[CCC-:B------:R-:W-:Y:S01]  /*0780*/  FFMA.RM R9, R17.reuse, R13.reuse, R12.reuse ;  /* 0x0000000d11097223 */ /* 0x1c0fe2000000400c */
[----:B------:R-:W-:Y:S02]  /*0790*/  ISETP.NE.AND P2, PT, R14, RZ, PT ;  /* 0x000000ff0e00720c */ /* 0x000fe40003f45270 */
[----:B------:R-:W-:Y:S01]  /*07a0*/  LOP3.LUT R10, R8, 0x7fffff, RZ, 0xc0, !PT ;  /* 0x007fffff080a7812 */ /* 0x000fe200078ec0ff */
[----:B------:R-:W-:Y:S01]  /*07b0*/  FFMA.RP R8, R17, R13, R12 ;  /* 0x0000000d11087223 */ /* 0x000fe2000000800c */
[----:B------:R-:W-:Y:S01]  /*07c0*/  IMAD.MOV R12, RZ, RZ, -R14 ;  /* 0x000000ffff0c7224 */ /* 0x000fe200078e0a0e */
[----:B------:R-:W-:Y:S02]  /*07d0*/  ISETP.NE.AND P1, PT, R14, RZ, PT ;  /* 0x000000ff0e00720c */ /* 0x000fe40003f25270 */
[----:B------:R-:W-:-:S02]  /*07e0*/  LOP3.LUT R10, R10, 0x800000, RZ, 0xfc, !PT ;  /* 0x008000000a0a7812 */ /* 0x000fc400078efcff */
[----:B------:R-:W-:Y:S02]  /*07f0*/  FSETP.NEU.FTZ.AND P0, PT, R8, R9, PT ;  /* 0x000000090800720b */ /* 0x000fe40003f1d000 */
[----:B------:R-:W-:Y:S02]  /*0800*/  SHF.L.U32 R11, R10, R11, RZ ;  /* 0x0000000b0a0b7219 */ /* 0x000fe400000006ff */
[----:B------:R-:W-:Y:S02]  /*0810*/  SEL R9, R12, RZ, P2 ;  /* 0x000000ff0c097207 */ /* 0x000fe40001000000 */
[----:B------:R-:W-:Y:S02]  /*0820*/  ISETP.NE.AND P1, PT, R11, RZ, P1 ;  /* 0x000000ff0b00720c */ /* 0x000fe40000f25270 */
[----:B------:R-:W-:Y:S02]  /*0830*/  SHF.R.U32.HI R9, RZ, R9, R10 ;  /* 0x00000009ff097219 */ /* 0x000fe4000001160a */
[----:B------:R-:W-:-:S02]  /*0840*/  PLOP3.LUT P0, PT, P0, P1, PT, 0xf8, 0x8f ;  /* 0x00000000008f781c */ /* 0x000fc40000703f70 */
[----:B------:R-:W-:Y:S02]  /*0850*/  SHF.R.U32.HI R11, RZ, 0x1, R9 ;  /* 0x00000001ff0b7819 */ /* 0x000fe40000011609 */
[----:B------:R-:W-:-:S04]  /*0860*/  SEL R8, RZ, 0x1, !P0 ;  /* 0x00000001ff087807 */ /* 0x000fc80004000000 */
[----:B------:R-:W-:-:S04]  /*0870*/  LOP3.LUT R8, R8, 0x1, R11, 0xf8, !PT ;  /* 0x0000000108087812 */ /* 0x000fc800078ef80b */
[----:B------:R-:W-:-:S05]  /*0880*/  LOP3.LUT R8, R8, R9, RZ, 0xc0, !PT ;  /* 0x0000000908087212 */ /* 0x000fca00078ec0ff */
[----:B------:R-:W-:-:S05]  /*0890*/  IMAD.IADD R11, R11, 0x1, R8 ;  /* 0x000000010b0b7824 */ /* 0x000fca00078e0208 */
[----:B------:R-:W-:Y:S01]  /*08a0*/  LOP3.LUT R0, R11, R0, RZ, 0xfc, !PT ;  /* 0x000000000b007212 */ /* 0x000fe200078efcff */
[----:B------:R-:W-:Y:S06]  /*08b0*/  BRA `(.L_x_24) ;  /* 0x0000000000107947 */ /* 0x000fec0003800000 */
.L_x_23:
[----:B------:R-:W-:-:S04]  /*08c0*/  LOP3.LUT R0, R0, 0x80000000, RZ, 0xc0, !PT ;  /* 0x8000000000007812 */ /* 0x000fc800078ec0ff */
[----:B------:R-:W-:Y:S01]  /*08d0*/  LOP3.LUT R0, R0, 0x7f800000, RZ, 0xfc, !PT ;  /* 0x7f80000000007812 */ /* 0x000fe200078efcff */
[----:B------:R-:W-:Y:S06]  /*08e0*/  BRA `(.L_x_24) ;  /* 0x0000000000047947 */ /* 0x000fec0003800000 */
.L_x_22:
[----:B------:R-:W-:-:S07]  /*08f0*/  IMAD R0, R11, 0x800000, R0 ;  /* 0x008000000b007824 */ /* 0x000fce00078e0200 */
.L_x_24:
[----:B------:R-:W-:Y:S05]  /*0900*/  BSYNC.RECONVERGENT B2 ;  /* 0x0000000000027941 */ /* 0x000fea0003800200 */
.L_x_21:
[----:B------:R-:W-:Y:S05]  /*0910*/  BRA `(.L_x_25) ;  /* 0x0000000000207947 */ /* 0x000fea0003800000 */
.L_x_20:
[----:B------:R-:W-:-:S04]  /*0920*/  LOP3.LUT R0, R11, 0x80000000, R0, 0x48, !PT ;  /* 0x800000000b007812 */ /* 0x000fc800078e4800 */
[----:B------:R-:W-:Y:S01]  /*0930*/  LOP3.LUT R0, R0, 0x7f800000, RZ, 0xfc, !PT ;  /* 0x7f80000000007812 */ /* 0x000fe200078efcff */
[----:B------:R-:W-:Y:S06]  /*0940*/  BRA `(.L_x_25) ;  /* 0x0000000000147947 */ /* 0x000fec0003800000 */
.L_x_19:
[----:B------:R-:W-:Y:S01]  /*0950*/  LOP3.LUT R0, R11, 0x80000000, R0, 0x48, !PT ;  /* 0x800000000b007812 */ /* 0x000fe200078e4800 */
[----:B------:R-:W-:Y:S06]  /*0960*/  BRA `(.L_x_25) ;  /* 0x00000000000c7947 */ /* 0x000fec0003800000 */
.L_x_18:
[----:B------:R-:W0:Y:S01]  /*0970*/  MUFU.RSQ R0, -QNAN ;  /* 0xffc0000000007908 */ /* 0x000e220000001400 */
[----:B------:R-:W-:Y:S05]  /*0980*/  BRA `(.L_x_25) ;  /* 0x0000000000047947 */ /* 0x000fea0003800000 */
.L_x_17:
[----:B------:R-:W-:-:S07]  /*0990*/  FADD.FTZ R0, R0, R3 ;  /* 0x0000000300007221 */ /* 0x000fce0000010000 */
.L_x_25:
[----:B------:R-:W-:Y:S05]  /*09a0*/  BSYNC.RECONVERGENT B1 ;  /* 0x0000000000017941 */ /* 0x000fea0003800200 */
.L_x_15:
[----:B------:R-:W-:Y:S02]  /*09b0*/  IMAD.MOV.U32 R8, RZ, RZ, R2 ;  /* 0x000000ffff087224 */ /* 0x000fe400078e0002 */
[----:B------:R-:W-:-:S04]  /*09c0*/  IMAD.MOV.U32 R9, RZ, RZ, 0x0 ;  /* 0x00000000ff097424 */ /* 0x000fc800078e00ff */
[----:B0-----:R-:W-:Y:S05]  /*09d0*/  RET.REL.NODEC R8 `(_Z15pivot_normalizePfS_ii) ;  /* 0xfffffff408887950 */ /* 0x001fea0003c3ffff */
.L_x_26:
        /* <DEDUP_REMOVED lines=10> */
.L_x_28:


//--------------------- .text._Z15matrix_identityPfi --------------------------
	.section	.text._Z15matrix_identityPfi,"ax",@progbits
	.align	128
        .global         _Z15matrix_identityPfi
        .type           _Z15matrix_identityPfi,@function
        .size           _Z15matrix_identityPfi,(.L_x_33 - _Z15matrix_identityPfi)
        .other          _Z15matrix_identityPfi,@"STO_CUDA_ENTRY STV_DEFAULT"
_Z15matrix_identityPfi:
.text._Z15matrix_identityPfi:
[----:B------:R-:W-:Y:S01]  /*0000*/  LDC R1, c[0x0][0x37c] ;  /* 0x0000df00ff017b82 */ /* 0x000fe20000000800 */
[----:B------:R-:W0:Y:S07]  /*0010*/  S2R R3, SR_TID.Y ;  /* 0x0000000000037919 */ /* 0x000e2e0000002200 */
[----:B------:R-:W0:Y:S01]  /*0020*/  LDC R0, c[0x0][0x364] ;  /* 0x0000d900ff007b82 */ /* 0x000e220000000800 */
[----:B------:R-:W1:Y:S01]  /*0030*/  LDCU UR6, c[0x0][0x388] ;  /* 0x00007100ff0677ac */ /* 0x000e620008000800 */
[----:B------:R-:W2:Y:S06]  /*0040*/  S2R R2, SR_TID.X ;  /* 0x0000000000027919 */ /* 0x000eac0000002100 */
[----:B------:R-:W0:Y:S08]  /*0050*/  S2UR UR4, SR_CTAID.Y ;  /* 0x00000000000479c3 */ /* 0x000e300000002600 */
[----:B------:R-:W2:Y:S08]  /*0060*/  S2UR UR5, SR_CTAID.X ;  /* 0x00000000000579c3 */ /* 0x000eb00000002500 */
[----:B------:R-:W2:Y:S01]  /*0070*/  LDC R5, c[0x0][0x360] ;  /* 0x0000d800ff057b82 */ /* 0x000ea20000000800 */
[----:B0-----:R-:W-:-:S02]  /*0080*/  IMAD R0, R0, UR4, R3 ;  /* 0x0000000400007c24 */ /* 0x001fc4000f8e0203 */
[----:B--2---:R-:W-:-:S05]  /*0090*/  IMAD R5, R5, UR5, R2 ;  /* 0x0000000505057c24 */ /* 0x004fca000f8e0202 */
[----:B------:R-:W-:-:S04]  /*00a0*/  VIMNMX R2, PT, PT, R0, R5, !PT ;  /* 0x0000000500027248 */ /* 0x000fc80007fe0100 */
[----:B-1----:R-:W-:-:S13]  /*00b0*/  ISETP.GE.AND P0, PT, R2, UR6, PT ;  /* 0x0000000602007c0c */ /* 0x002fda000bf06270 */
[----:B------:R-:W-:Y:S05]  /*00c0*/  @P0 EXIT ;  /* 0x000000000000094d */ /* 0x000fea0003800000 */
[----:B------:R-:W0:Y:S01]  /*00d0*/  LDC.64 R2, c[0x0][0x380] ;  /* 0x0000e000ff027b82 */ /* 0x000e220000000a00 */
[----:B------:R-:W1:Y:S01]  /*00e0*/  LDCU.64 UR4, c[0x0][0x358] ;  /* 0x00006b00ff0477ac */ /* 0x000e620008000a00 */
[C---:B------:R-:W-:Y:S01]  /*00f0*/  IMAD R7, R0.reuse, UR6, R5 ;  /* 0x0000000600077c24 */ /* 0x040fe2000f8e0205 */
[----:B------:R-:W-:-:S04]  /*0100*/  ISETP.NE.AND P0, PT, R0, R5, PT ;  /* 0x000000050000720c */ /* 0x000fc80003f05270 */
[----:B------:R-:W-:Y:S01]  /*0110*/  FSEL R5, RZ, 1, P0 ;  /* 0x3f800000ff057808 */ /* 0x000fe20000000000 */
[----:B0-----:R-:W-:-:S05]  /*0120*/  IMAD.WIDE R2, R7, 0x4, R2 ;  /* 0x0000000407027825 */ /* 0x001fca00078e0202 */
[----:B-1----:R-:W-:Y:S01]  /*0130*/  STG.E desc[UR4][R2.64], R5 ;  /* 0x0000000502007986 */ /* 0x002fe2000c101904 */
[----:B------:R-:W-:Y:S05]  /*0140*/  EXIT ;  /* 0x000000000000794d */ /* 0x000fea0003800000 */
.L_x_27:
        /* <DEDUP_REMOVED lines=11> */
.L_x_33:


//--------------------- .nv.shared._Z15matrix_multiplyILi16ELi2EEvPKfS1_Pfiii --------------------------
	.section	.nv.shared._Z15matrix_multiplyILi16ELi2EEvPKfS1_Pfiii,"aw",@nobits
	.sectionflags	@""
	.align	16
.nv.shared._Z15matrix_multiplyILi16ELi2EEvPKfS1_Pfiii:
	.zero		3072


//--------------------- .nv.shared.reserved.0     --------------------------
	.section	.nv.shared.reserved.0,"aw",@nobits
	.weak		__nv_reservedSMEM_offset_0_alias
	.size		__nv_reservedSMEM_offset_0_alias, 0, 64
	.other		__nv_reservedSMEM_offset_0_alias,@"STO_CUDA_RESERVED_SHARED STV_DEFAULT"
__nv_reservedSMEM_offset_0_alias:
	.zero		0
	.zero		64


//--------------------- .nv.shared._Z16matrix_transposeILi16ELi2EEvPKfPfii --------------------------
	.section	.nv.shared._Z16matrix_transposeILi16ELi2EEvPKfPfii,"aw",@nobits
	.sectionflags	@""
	.align	16
.nv.shared._Z16matrix_transposeILi16ELi2EEvPKfPfii:
	.zero		2112


//--------------------- .nv.shared._Z22pivot_column_eliminatePfS_ii --------------------------
	.section	.nv.shared._Z22pivot_column_eliminatePfS_ii,"aw",@nobits
	.sectionflags	@""
	.align	16
	.zero		1024


//--------------------- .nv.shared._Z15pivot_normalizePfS_ii --------------------------
	.section	.nv.shared._Z15pivot_normalizePfS_ii,"aw",@nobits
	.sectionflags	@""
	.align	16
	.zero		1024


//--------------------- .nv.shared._Z15matrix_identityPfi --------------------------
	.section	.nv.shared._Z15matrix_identityPfi,"aw",@nobits
	.sectionflags	@""
	.align	16
	.zero		1024


//--------------------- .nv.constant0._Z15matrix_multiplyILi16ELi2EEvPKfS1_Pfiii --------------------------
	.section	.nv.constant0._Z15matrix_multiplyILi16ELi2EEvPKfS1_Pfiii,"a",@progbits
	.sectionflags	@""
	.align	4
.nv.constant0._Z15matrix_multiplyILi16ELi2EEvPKfS1_Pfiii:
	.zero		932


//--------------------- .nv.constant0._Z16matrix_transposeILi16ELi2EEvPKfPfii --------------------------
	.section	.nv.constant0._Z16matrix_transposeILi16ELi2EEvPKfPfii,"a",@progbits
	.sectionflags	@""
	.align	4
.nv.constant0._Z16matrix_transposeILi16ELi2EEvPKfPfii:
	.zero		920


//--------------------- .nv.constant0._Z22pivot_column_eliminatePfS_ii --------------------------
	.section	.nv.constant0._Z22pivot_column_eliminatePfS_ii,"a",@progbits
	.sectionflags	@""
	.align	4
.nv.constant0._Z22pivot_column_eliminatePfS_ii:
	.zero		920


//--------------------- .nv.constant0._Z15pivot_normalizePfS_ii --------------------------
	.section	.nv.constant0._Z15pivot_normalizePfS_ii,"a",@progbits
	.sectionflags	@""
	.align	4
.nv.constant0._Z15pivot_normalizePfS_ii:
	.zero		920


//--------------------- .nv.constant0._Z15matrix_identityPfi --------------------------
	.section	.nv.constant0._Z15matrix_identityPfi,"a",@progbits
	.sectionflags	@""
	.align	4
.nv.constant0._Z15matrix_identityPfi:
	.zero		908


//--------------------- SYMBOLS --------------------------

	.type		.nv.reservedSmem.offset0,@object
	.size		.nv.reservedSmem.offset0,0x4
	.type		.nv.reservedSmem.cap,@object
	.size		.nv.reservedSmem.cap,0x4
